	.target	sm_100a

	.elftype	@"ET_EXEC"


//--------------------- .note.nv.tkinfo           --------------------------
	.section	.note.nv.tkinfo,"",@"SHT_NOTE"
	.sectionflags	@"SHF_NOTE_NV_TKINFO"
	.tkinfo
        /*0018*/ 	.word	0x00000002
        /*0030*/ 	.string	""
        /*0030*/ 	.string	"ptxas"
        /*0030*/ 	.string	"Cuda compilation tools, release 13.0, V13.0.88"
        /*0030*/ 	.string	"Build cuda_13.0.r13.0/compiler.36424714_0"
        /*0030*/ 	.string	"-arch sm_100a -m 64 "



//--------------------- .note.nv.cuinfo           --------------------------
	.section	.note.nv.cuinfo,"",@"SHT_NOTE"
	.sectionflags	@"SHF_NOTE_NV_CUINFO"
        /*0018*/ 	.short	0x0002
        /*001a*/ 	.short	0x0064
        /*001c*/ 	.short	0x0082
	.zero		2


//--------------------- .nv.info                  --------------------------
	.section	.nv.info,"",@"SHT_CUDA_INFO"
	.align	4


	//----- nvinfo : EIATTR_REGCOUNT
	.align		4
        /*0000*/ 	.byte	0x04, 0x2f
        /*0002*/ 	.short	(.L_19 - .L_18)
	.align		4
.L_18:
        /*0004*/ 	.word	index@(_ZN7cutlass13device_kernelINS_4gemm6kernel13GemmUniversalIN4cute5tupleIJiiiiEEENS1_10collective13CollectiveMmaINS1_35MainloopSm100TmaUmmaWarpSpecializedILi5ELi2ELi4ENS5_IJNS4_1CILi2EEENSA_ILi1EEESC_EEEEENS5_IJNSA_ILi64EEESF_NSA_ILi32EEEEEENS_10tfloat32_tENS5_IJlSC_lEEESI_SJ_NS4_8TiledMMAINS4_8MMA_AtomIJNS4_17SM100_MMA_TF32_SSISI_SI_fLi64ELi64ELNS4_4UMMA5MajorE0ELSO_0ELNSN_7ScaleInE0ELSP_0EEEEEENS4_6LayoutINS5_IJSC_SC_SC_EEENS5_IJNSA_ILi0EEESU_SU_EEEEENS5_IJNS4_10UnderscoreESX_SX_EEEEENS4_13SM90_TMA_LOADENS4_14ComposedLayoutINS4_7SwizzleILi3ELi4ELi3EEENS4_18smem_ptr_flag_bitsILi32EEENSS_INS5_IJNSA_ILi8EEESG_EEENS5_IJSG_SC_EEEEEEEvNS4_8identityENS4_23SM90_TMA_LOAD_MULTICASTES1A_vS1B_EENS_8epilogue10collective18CollectiveEpilogueINS1E_23Sm100TmaWarpSpecializedILi3ELi2ELi16ELb1ELb0EEEJSH_NS5_IJNSS_ISF_SC_EENSS_ISG_SC_EEEEESI_SJ_SI_SJ_NS1E_6fusion15FusionCallbacksIS1I_NS1M_17LinearCombinationISI_fSI_fLNS_15FloatRoundStyleE2EEESH_S1L_JEEENS4_5SM1004TMEM4LOAD26SM100_TMEM_LOAD_16dp128b8xES10_S1A_NS4_17SM75_U32x4_LDSM_NENS4_14SM90_TMA_STOREES1A_NS4_17SM90_U32x4_STSM_NENS4_39AutoVectorizingCopyWithAssumedAlignmentILi128EEEEEEvvEEEEvNT_6ParamsE)
        /*0008*/ 	.word	0x00000050


	//----- nvinfo : EIATTR_FRAME_SIZE
	.align		4
.L_19:
        /*000c*/ 	.byte	0x04, 0x11
        /*000e*/ 	.short	(.L_21 - .L_20)
	.align		4
.L_20:
        /*0010*/ 	.word	index@($__internal_2_$__cuda_sm10x_tcgen05_guardrail_trap_unallocated_columns_being_dealloced)
        /*0014*/ 	.word	0x00000000


	//----- nvinfo : EIATTR_FRAME_SIZE
	.align		4
.L_21:
        /*0018*/ 	.byte	0x04, 0x11
        /*001a*/ 	.short	(.L_23 - .L_22)
	.align		4
.L_22:
        /*001c*/ 	.word	index@($__internal_1_$__cuda_sm10x_tcgen05_guardrail_trap_phase_invalid_during_alloc)
        /*0020*/ 	.word	0x00000000


	//----- nvinfo : EIATTR_FRAME_SIZE
	.align		4
.L_23:
        /*0024*/ 	.byte	0x04, 0x11
        /*0026*/ 	.short	(.L_25 - .L_24)
	.align		4
.L_24:
        /*0028*/ 	.word	index@($__internal_0_$__cuda_sm10x_tcgen05_guardrail_trap_col_being_dealloced_not_returned_by_alloc)
        /*002c*/ 	.word	0x00000000


	//----- nvinfo : EIATTR_FRAME_SIZE
	.align		4
.L_25:
        /*0030*/ 	.byte	0x04, 0x11
        /*0032*/ 	.short	(.L_27 - .L_26)
	.align		4
.L_26:
        /*0034*/ 	.word	index@(_ZN7cutlass13device_kernelINS_4gemm6kernel13GemmUniversalIN4cute5tupleIJiiiiEEENS1_10collective13CollectiveMmaINS1_35MainloopSm100TmaUmmaWarpSpecializedILi5ELi2ELi4ENS5_IJNS4_1CILi2EEENSA_ILi1EEESC_EEEEENS5_IJNSA_ILi64EEESF_NSA_ILi32EEEEEENS_10tfloat32_tENS5_IJlSC_lEEESI_SJ_NS4_8TiledMMAINS4_8MMA_AtomIJNS4_17SM100_MMA_TF32_SSISI_SI_fLi64ELi64ELNS4_4UMMA5MajorE0ELSO_0ELNSN_7ScaleInE0ELSP_0EEEEEENS4_6LayoutINS5_IJSC_SC_SC_EEENS5_IJNSA_ILi0EEESU_SU_EEEEENS5_IJNS4_10UnderscoreESX_SX_EEEEENS4_13SM90_TMA_LOADENS4_14ComposedLayoutINS4_7SwizzleILi3ELi4ELi3EEENS4_18smem_ptr_flag_bitsILi32EEENSS_INS5_IJNSA_ILi8EEESG_EEENS5_IJSG_SC_EEEEEEEvNS4_8identityENS4_23SM90_TMA_LOAD_MULTICASTES1A_vS1B_EENS_8epilogue10collective18CollectiveEpilogueINS1E_23Sm100TmaWarpSpecializedILi3ELi2ELi16ELb1ELb0EEEJSH_NS5_IJNSS_ISF_SC_EENSS_ISG_SC_EEEEESI_SJ_SI_SJ_NS1E_6fusion15FusionCallbacksIS1I_NS1M_17LinearCombinationISI_fSI_fLNS_15FloatRoundStyleE2EEESH_S1L_JEEENS4_5SM1004TMEM4LOAD26SM100_TMEM_LOAD_16dp128b8xES10_S1A_NS4_17SM75_U32x4_LDSM_NENS4_14SM90_TMA_STOREES1A_NS4_17SM90_U32x4_STSM_NENS4_39AutoVectorizingCopyWithAssumedAlignmentILi128EEEEEEvvEEEEvNT_6ParamsE)
        /*0038*/ 	.word	0x00000000


	//----- nvinfo : EIATTR_MIN_STACK_SIZE
	.align		4
.L_27:
        /*003c*/ 	.byte	0x04, 0x12
        /*003e*/ 	.short	(.L_29 - .L_28)
	.align		4
.L_28:
        /*0040*/ 	.word	index@(_ZN7cutlass13device_kernelINS_4gemm6kernel13GemmUniversalIN4cute5tupleIJiiiiEEENS1_10collective13CollectiveMmaINS1_35MainloopSm100TmaUmmaWarpSpecializedILi5ELi2ELi4ENS5_IJNS4_1CILi2EEENSA_ILi1EEESC_EEEEENS5_IJNSA_ILi64EEESF_NSA_ILi32EEEEEENS_10tfloat32_tENS5_IJlSC_lEEESI_SJ_NS4_8TiledMMAINS4_8MMA_AtomIJNS4_17SM100_MMA_TF32_SSISI_SI_fLi64ELi64ELNS4_4UMMA5MajorE0ELSO_0ELNSN_7ScaleInE0ELSP_0EEEEEENS4_6LayoutINS5_IJSC_SC_SC_EEENS5_IJNSA_ILi0EEESU_SU_EEEEENS5_IJNS4_10UnderscoreESX_SX_EEEEENS4_13SM90_TMA_LOADENS4_14ComposedLayoutINS4_7SwizzleILi3ELi4ELi3EEENS4_18smem_ptr_flag_bitsILi32EEENSS_INS5_IJNSA_ILi8EEESG_EEENS5_IJSG_SC_EEEEEEEvNS4_8identityENS4_23SM90_TMA_LOAD_MULTICASTES1A_vS1B_EENS_8epilogue10collective18CollectiveEpilogueINS1E_23Sm100TmaWarpSpecializedILi3ELi2ELi16ELb1ELb0EEEJSH_NS5_IJNSS_ISF_SC_EENSS_ISG_SC_EEEEESI_SJ_SI_SJ_NS1E_6fusion15FusionCallbacksIS1I_NS1M_17LinearCombinationISI_fSI_fLNS_15FloatRoundStyleE2EEESH_S1L_JEEENS4_5SM1004TMEM4LOAD26SM100_TMEM_LOAD_16dp128b8xES10_S1A_NS4_17SM75_U32x4_LDSM_NENS4_14SM90_TMA_STOREES1A_NS4_17SM90_U32x4_STSM_NENS4_39AutoVectorizingCopyWithAssumedAlignmentILi128EEEEEEvvEEEEvNT_6ParamsE)
        /*0044*/ 	.word	0x00000000
.L_29:


//--------------------- .nv.compat                --------------------------
	.section	.nv.compat,"",@"SHT_CUDA_COMPAT_INFO"
	.align	4
        /*0000*/ 	.byte	0x02, 0x09, 0x01, 0x00, 0x02, 0x02, 0x02, 0x00, 0x02, 0x05, 0x05, 0x00, 0x03, 0x07, 0x01, 0x01
        /*0010*/ 	.byte	0x02, 0x03, 0x01, 0x00, 0x02, 0x06, 0x01, 0x00, 0x04, 0x0b, 0x08, 0x00, 0x09, 0x00, 0x00, 0x00
        /*0020*/ 	.byte	0x00, 0x00, 0x00, 0x00


//--------------------- .nv.info._ZN7cutlass13device_kernelINS_4gemm6kernel13GemmUniversalIN4cute5tupleIJiiiiEEENS1_10collective13CollectiveMmaINS1_35MainloopSm100TmaUmmaWarpSpecializedILi5ELi2ELi4ENS5_IJNS4_1CILi2EEENSA_ILi1EEESC_EEEEENS5_IJNSA_ILi64EEESF_NSA_ILi32EEEEEENS_10tfloat32_tENS5_IJlSC_lEEESI_SJ_NS4_8TiledMMAINS4_8MMA_AtomIJNS4_17SM100_MMA_TF32_SSISI_SI_fLi64ELi64ELNS4_4UMMA5MajorE0ELSO_0ELNSN_7ScaleInE0ELSP_0EEEEEENS4_6LayoutINS5_IJSC_SC_SC_EEENS5_IJNSA_ILi0EEESU_SU_EEEEENS5_IJNS4_10UnderscoreESX_SX_EEEEENS4_13SM90_TMA_LOADENS4_14ComposedLayoutINS4_7SwizzleILi3ELi4ELi3EEENS4_18smem_ptr_flag_bitsILi32EEENSS_INS5_IJNSA_ILi8EEESG_EEENS5_IJSG_SC_EEEEEEEvNS4_8identityENS4_23SM90_TMA_LOAD_MULTICASTES1A_vS1B_EENS_8epilogue10collective18CollectiveEpilogueINS1E_23Sm100TmaWarpSpecializedILi3ELi2ELi16ELb1ELb0EEEJSH_NS5_IJNSS_ISF_SC_EENSS_ISG_SC_EEEEESI_SJ_SI_SJ_NS1E_6fusion15FusionCallbacksIS1I_NS1M_17LinearCombinationISI_fSI_fLNS_15FloatRoundStyleE2EEESH_S1L_JEEENS4_5SM1004TMEM4LOAD26SM100_TMEM_LOAD_16dp128b8xES10_S1A_NS4_17SM75_U32x4_LDSM_NENS4_14SM90_TMA_STOREES1A_NS4_17SM90_U32x4_STSM_NENS4_39AutoVectorizingCopyWithAssumedAlignmentILi128EEEEEEvvEEEEvNT_6ParamsE --------------------------
	.section	.nv.info._ZN7cutlass13device_kernelINS_4gemm6kernel13GemmUniversalIN4cute5tupleIJiiiiEEENS1_10collective13CollectiveMmaINS1_35MainloopSm100TmaUmmaWarpSpecializedILi5ELi2ELi4ENS5_IJNS4_1CILi2EEENSA_ILi1EEESC_EEEEENS5_IJNSA_ILi64EEESF_NSA_ILi32EEEEEENS_10tfloat32_tENS5_IJlSC_lEEESI_SJ_NS4_8TiledMMAINS4_8MMA_AtomIJNS4_17SM100_MMA_TF32_SSISI_SI_fLi64ELi64ELNS4_4UMMA5MajorE0ELSO_0ELNSN_7ScaleInE0ELSP_0EEEEEENS4_6LayoutINS5_IJSC_SC_SC_EEENS5_IJNSA_ILi0EEESU_SU_EEEEENS5_IJNS4_10UnderscoreESX_SX_EEEEENS4_13SM90_TMA_LOADENS4_14ComposedLayoutINS4_7SwizzleILi3ELi4ELi3EEENS4_18smem_ptr_flag_bitsILi32EEENSS_INS5_IJNSA_ILi8EEESG_EEENS5_IJSG_SC_EEEEEEEvNS4_8identityENS4_23SM90_TMA_LOAD_MULTICASTES1A_vS1B_EENS_8epilogue10collective18CollectiveEpilogueINS1E_23Sm100TmaWarpSpecializedILi3ELi2ELi16ELb1ELb0EEEJSH_NS5_IJNSS_ISF_SC_EENSS_ISG_SC_EEEEESI_SJ_SI_SJ_NS1E_6fusion15FusionCallbacksIS1I_NS1M_17LinearCombinationISI_fSI_fLNS_15FloatRoundStyleE2EEESH_S1L_JEEENS4_5SM1004TMEM4LOAD26SM100_TMEM_LOAD_16dp128b8xES10_S1A_NS4_17SM75_U32x4_LDSM_NENS4_14SM90_TMA_STOREES1A_NS4_17SM90_U32x4_STSM_NENS4_39AutoVectorizingCopyWithAssumedAlignmentILi128EEEEEEvvEEEEvNT_6ParamsE,"",@"SHT_CUDA_INFO"
	.sectionflags	@""
	.align	4


	//----- nvinfo : EIATTR_CUDA_API_VERSION
	.align		4
        /*0000*/ 	.byte	0x04, 0x37
        /*0002*/ 	.short	(.L_31 - .L_30)
.L_30:
        /*0004*/ 	.word	0x00000082


	//----- nvinfo : EIATTR_KPARAM_INFO
	.align		4
.L_31:
        /*0008*/ 	.byte	0x04, 0x17
        /*000a*/ 	.short	(.L_33 - .L_32)
.L_32:
        /*000c*/ 	.word	0x00000000
        /*0010*/ 	.short	0x0000
        /*0012*/ 	.short	0x0000
        /*0014*/ 	.byte	0x00, 0xf0, 0x01, 0x20


	//----- nvinfo : EIATTR_AT_ENTRY_FRAGMENTS
	.align		4
.L_33:
        /*0018*/ 	.byte	0x04, 0x4f
        /*001a*/ 	.short	(.L_35 - .L_34)


	//   ....[0]....
.L_34:
        /*001c*/ 	.word	0x00000006


	//----- nvinfo : EIATTR_RESERVED_SMEM_USED
	.align		4
.L_35:
        /*0020*/ 	.byte	0x01, 0x41
	.zero		2


	//----- nvinfo : EIATTR_SPARSE_MMA_MASK
	.align		4
        /*0024*/ 	.byte	0x03, 0x50
        /*0026*/ 	.short	0x0000


	//----- nvinfo : EIATTR_TCGEN05_1CTA_USED
	.align		4
        /*0028*/ 	.byte	0x01, 0x51
	.zero		2


	//----- nvinfo : EIATTR_MAXREG_COUNT
	.align		4
        /*002c*/ 	.byte	0x03, 0x1b
        /*002e*/ 	.short	0x00ff


	//----- nvinfo : EIATTR_NUM_BARRIERS
	.align		4
        /*0030*/ 	.byte	0x02, 0x4c
        /*0032*/ 	.byte	0x07
	.zero		1


	//----- nvinfo : EIATTR_EXTERNS
	.align		4
        /*0034*/ 	.byte	0x04, 0x0f
        /*0036*/ 	.short	(.L_37 - .L_36)


	//   ....[0]....
	.align		4
.L_36:
        /*0038*/ 	.word	index@(__assertfail)


	//----- nvinfo : EIATTR_MERCURY_ISA_VERSION
	.align		4
.L_37:
        /*003c*/ 	.byte	0x03, 0x5f
        /*003e*/ 	.short	0x0101


	//----- nvinfo : EIATTR_INT_WARP_WIDE_INSTR_OFFSETS
	.align		4
        /*0040*/ 	.byte	0x04, 0x31
        /*0042*/ 	.short	(.L_39 - .L_38)


	//   ....[0]....
.L_38:
        /*0044*/ 	.word	0x00003d70


	//   ....[1]....
        /*0048*/ 	.word	0x00003da0


	//   ....[2]....
        /*004c*/ 	.word	0x00003dc0


	//   ....[3]....
        /*0050*/ 	.word	0x00004940


	//   ....[4]....
        /*0054*/ 	.word	0x00004a60


	//   ....[5]....
        /*0058*/ 	.word	0x00004bb0


	//   ....[6]....
        /*005c*/ 	.word	0x00004cd0


	//----- nvinfo : EIATTR_COOP_GROUP_MASK_REGIDS
	.align		4
.L_39:
        /*0060*/ 	.byte	0x04, 0x29
        /*0062*/ 	.short	(.L_41 - .L_40)


	//   ....[0]....
.L_40:
        /*0064*/ 	.word	0xffffffff


	//   ....[1]....
        /*0068*/ 	.word	0xffffffff


	//   ....[2]....
        /*006c*/ 	.word	0xffffffff


	//   ....[3]....
        /*0070*/ 	.word	0xffffffff


	//   ....[4]....
        /*0074*/ 	.word	0xffffffff


	//   ....[5]....
        /*0078*/ 	.word	0xffffffff


	//   ....[6]....
        /*007c*/ 	.word	0xffffffff


	//   ....[7]....
        /*0080*/ 	.word	0xffffffff


	//   ....[8]....
        /*0084*/ 	.word	0xffffffff


	//   ....[9]....
        /*0088*/ 	.word	0xffffffff


	//   ....[10]....
        /*008c*/ 	.word	0xffffffff


	//   ....[11]....
        /*0090*/ 	.word	0xffffffff


	//   ....[12]....
        /*0094*/ 	.word	0xffffffff


	//   ....[13]....
        /*0098*/ 	.word	0xffffffff


	//----- nvinfo : EIATTR_COOP_GROUP_INSTR_OFFSETS
	.align		4
.L_41:
        /*009c*/ 	.byte	0x04, 0x28
        /*009e*/ 	.short	(.L_43 - .L_42)


	//   ....[0]....
.L_42:
        /*00a0*/ 	.word	0x00000080


	//   ....[1]....
        /*00a4*/ 	.word	0x000004f0


	//   ....[2]....
        /*00a8*/ 	.word	0x000006b0


	//   ....[3]....
        /*00ac*/ 	.word	0x00000830


	//   ....[4]....
        /*00b0*/ 	.word	0x00000930


	//   ....[5]....
        /*00b4*/ 	.word	0x00000aa0


	//   ....[6]....
        /*00b8*/ 	.word	0x00000c40


	//   ....[7]....
        /*00bc*/ 	.word	0x00000df0


	//   ....[8]....
        /*00c0*/ 	.word	0x00002010


	//   ....[9]....
        /*00c4*/ 	.word	0x00002f60


	//   ....[10]....
        /*00c8*/ 	.word	0x00003170


	//   ....[11]....
        /*00cc*/ 	.word	0x000031a0


	//   ....[12]....
        /*00d0*/ 	.word	0x00003c50


	//   ....[13]....
        /*00d4*/ 	.word	0x00003e80


	//----- nvinfo : EIATTR_VRC_CTA_INIT_COUNT
	.align		4
.L_43:
        /*00d8*/ 	.byte	0x02, 0x4a
        /*00da*/ 	.byte	0x80
	.zero		1


	//----- nvinfo : EIATTR_SYSCALL_OFFSETS
	.align		4
        /*00dc*/ 	.byte	0x04, 0x46
        /*00de*/ 	.short	(.L_45 - .L_44)


	//   ....[0]....
.L_44:
        /*00e0*/ 	.word	0x00005a00


	//   ....[1]....
        /*00e4*/ 	.word	0x00005af0


	//   ....[2]....
        /*00e8*/ 	.word	0x00006410


	//   ....[3]....
        /*00ec*/ 	.word	0x00006e70


	//----- nvinfo : EIATTR_MBARRIER_INSTR_OFFSETS
	.align		4
.L_45:
        /*00f0*/ 	.byte	0x04, 0x39
        /*00f2*/ 	.short	(.L_47 - .L_46)


	//   ....[0]....
.L_46:
        /*00f4*/ 	.word	0x00000600
        /*00f8*/ 	.word	0x000000ff
        /*00fc*/ 	.word	0x00000000
        /*0100*/ 	.short	0x0100
        /*0102*/ 	.byte	0x04
	.zero		1


	//   ....[1]....
        /*0104*/ 	.word	0x00000610
        /*0108*/ 	.word	0x000000ff
        /*010c*/ 	.word	0x00000028
        /*0110*/ 	.short	0x0100
        /*0112*/ 	.byte	0x04
	.zero		1


	//   ....[2]....
        /*0114*/ 	.word	0x00000620
        /*0118*/ 	.word	0x000000ff
        /*011c*/ 	.word	0x00000008
        /*0120*/ 	.short	0x0100
        /*0122*/ 	.byte	0x04
	.zero		1


	//   ....[3]....
        /*0124*/ 	.word	0x00000630
        /*0128*/ 	.word	0x000000ff
        /*012c*/ 	.word	0x00000030
        /*0130*/ 	.short	0x0100
        /*0132*/ 	.byte	0x04
	.zero		1


	//   ....[4]....
        /*0134*/ 	.word	0x00000640
        /*0138*/ 	.word	0x000000ff
        /*013c*/ 	.word	0x00000010
        /*0140*/ 	.short	0x0100
        /*0142*/ 	.byte	0x04
	.zero		1


	//   ....[5]....
        /*0144*/ 	.word	0x00000650
        /*0148*/ 	.word	0x000000ff
        /*014c*/ 	.word	0x00000038
        /*0150*/ 	.short	0x0100
        /*0152*/ 	.byte	0x04
	.zero		1


	//   ....[6]....
        /*0154*/ 	.word	0x00000660
        /*0158*/ 	.word	0x000000ff
        /*015c*/ 	.word	0x00000018
        /*0160*/ 	.short	0x0100
        /*0162*/ 	.byte	0x04
	.zero		1


	//   ....[7]....
        /*0164*/ 	.word	0x00000670
        /*0168*/ 	.word	0x000000ff
        /*016c*/ 	.word	0x00000040
        /*0170*/ 	.short	0x0100
        /*0172*/ 	.byte	0x04
	.zero		1


	//   ....[8]....
        /*0174*/ 	.word	0x00000680
        /*0178*/ 	.word	0x000000ff
        /*017c*/ 	.word	0x00000020
        /*0180*/ 	.short	0x0100
        /*0182*/ 	.byte	0x04
	.zero		1


	//   ....[9]....
        /*0184*/ 	.word	0x00000690
        /*0188*/ 	.word	0x000000ff
        /*018c*/ 	.word	0x00000048
        /*0190*/ 	.short	0x0100
        /*0192*/ 	.byte	0x04
	.zero		1


	//   ....[10]....
        /*0194*/ 	.word	0x000007c0
        /*0198*/ 	.word	0x000000ff
        /*019c*/ 	.word	0x00000050
        /*01a0*/ 	.short	0x0100
        /*01a2*/ 	.byte	0x04
	.zero		1


	//   ....[11]....
        /*01a4*/ 	.word	0x000007d0
        /*01a8*/ 	.word	0x000000ff
        /*01ac*/ 	.word	0x00000068
        /*01b0*/ 	.short	0x0100
        /*01b2*/ 	.byte	0x04
	.zero		1


	//   ....[12]....
        /*01b4*/ 	.word	0x000007e0
        /*01b8*/ 	.word	0x000000ff
        /*01bc*/ 	.word	0x00000058
        /*01c0*/ 	.short	0x0100
        /*01c2*/ 	.byte	0x04
	.zero		1


	//   ....[13]....
        /*01c4*/ 	.word	0x000007f0
        /*01c8*/ 	.word	0x000000ff
        /*01cc*/ 	.word	0x00000070
        /*01d0*/ 	.short	0x0100
        /*01d2*/ 	.byte	0x04
	.zero		1


	//   ....[14]....
        /*01d4*/ 	.word	0x00000800
        /*01d8*/ 	.word	0x000000ff
        /*01dc*/ 	.word	0x00000060
        /*01e0*/ 	.short	0x0100
        /*01e2*/ 	.byte	0x04
	.zero		1


	//   ....[15]....
        /*01e4*/ 	.word	0x00000810
        /*01e8*/ 	.word	0x000000ff
        /*01ec*/ 	.word	0x00000078
        /*01f0*/ 	.short	0x0100
        /*01f2*/ 	.byte	0x04
	.zero		1


	//   ....[16]....
        /*01f4*/ 	.word	0x00000900
        /*01f8*/ 	.word	0x000000ff
        /*01fc*/ 	.word	0x00000080
        /*0200*/ 	.short	0x0100
        /*0202*/ 	.byte	0x06
	.zero		1


	//   ....[17]....
        /*0204*/ 	.word	0x00000910
        /*0208*/ 	.word	0x000000ff
        /*020c*/ 	.word	0x00000088
        /*0210*/ 	.short	0x0100
        /*0212*/ 	.byte	0x06
	.zero		1


	//   ....[18]....
        /*0214*/ 	.word	0x00000a50
        /*0218*/ 	.word	0x000000ff
        /*021c*/ 	.word	0x00000090
        /*0220*/ 	.short	0x0100
        /*0222*/ 	.byte	0x06
	.zero		1


	//   ....[19]....
        /*0224*/ 	.word	0x00000a60
        /*0228*/ 	.word	0x000000ff
        /*022c*/ 	.word	0x000000a0
        /*0230*/ 	.short	0x0100
        /*0232*/ 	.byte	0x06
	.zero		1


	//   ....[20]....
        /*0234*/ 	.word	0x00000a70
        /*0238*/ 	.word	0x000000ff
        /*023c*/ 	.word	0x00000098
        /*0240*/ 	.short	0x0100
        /*0242*/ 	.byte	0x06
	.zero		1


	//   ....[21]....
        /*0244*/ 	.word	0x00000a80
        /*0248*/ 	.word	0x000000ff
        /*024c*/ 	.word	0x000000a8
        /*0250*/ 	.short	0x0100
        /*0252*/ 	.byte	0x06
	.zero		1


	//   ....[22]....
        /*0254*/ 	.word	0x00000bb0
        /*0258*/ 	.word	0x000000ff
        /*025c*/ 	.word	0x000000b0
        /*0260*/ 	.short	0x0100
        /*0262*/ 	.byte	0x04
	.zero		1


	//   ....[23]....
        /*0264*/ 	.word	0x00000bc0
        /*0268*/ 	.word	0x000000ff
        /*026c*/ 	.word	0x000000d0
        /*0270*/ 	.short	0x0100
        /*0272*/ 	.byte	0x04
	.zero		1


	//   ....[24]....
        /*0274*/ 	.word	0x00000bd0
        /*0278*/ 	.word	0x000000ff
        /*027c*/ 	.word	0x000000b8
        /*0280*/ 	.short	0x0100
        /*0282*/ 	.byte	0x04
	.zero		1


	//   ....[25]....
        /*0284*/ 	.word	0x00000be0
        /*0288*/ 	.word	0x000000ff
        /*028c*/ 	.word	0x000000d8
        /*0290*/ 	.short	0x0100
        /*0292*/ 	.byte	0x04
	.zero		1


	//   ....[26]....
        /*0294*/ 	.word	0x00000bf0
        /*0298*/ 	.word	0x000000ff
        /*029c*/ 	.word	0x000000c0
        /*02a0*/ 	.short	0x0100
        /*02a2*/ 	.byte	0x04
	.zero		1


	//   ....[27]....
        /*02a4*/ 	.word	0x00000c00
        /*02a8*/ 	.word	0x000000ff
        /*02ac*/ 	.word	0x000000e0
        /*02b0*/ 	.short	0x0100
        /*02b2*/ 	.byte	0x04
	.zero		1


	//   ....[28]....
        /*02b4*/ 	.word	0x00000c10
        /*02b8*/ 	.word	0x000000ff
        /*02bc*/ 	.word	0x000000c8
        /*02c0*/ 	.short	0x0100
        /*02c2*/ 	.byte	0x04
	.zero		1


	//   ....[29]....
        /*02c4*/ 	.word	0x00000c20
        /*02c8*/ 	.word	0x000000ff
        /*02cc*/ 	.word	0x000000e8
        /*02d0*/ 	.short	0x0100
        /*02d2*/ 	.byte	0x04
	.zero		1


	//   ....[30]....
        /*02d4*/ 	.word	0x00000d10
        /*02d8*/ 	.word	0x000000ff
        /*02dc*/ 	.word	0x000000f0
        /*02e0*/ 	.short	0x0100
        /*02e2*/ 	.byte	0x04
	.zero		1


	//   ....[31]....
        /*02e4*/ 	.word	0x00000d20
        /*02e8*/ 	.word	0x000000ff
        /*02ec*/ 	.word	0x00000100
        /*02f0*/ 	.short	0x0100
        /*02f2*/ 	.byte	0x04
	.zero		1


	//   ....[32]....
        /*02f4*/ 	.word	0x00000d30
        /*02f8*/ 	.word	0x000000ff
        /*02fc*/ 	.word	0x000000f8
        /*0300*/ 	.short	0x0100
        /*0302*/ 	.byte	0x04
	.zero		1


	//   ....[33]....
        /*0304*/ 	.word	0x00000d40
        /*0308*/ 	.word	0x000000ff
        /*030c*/ 	.word	0x00000108
        /*0310*/ 	.short	0x0100
        /*0312*/ 	.byte	0x04
	.zero		1


	//   ....[34]....
        /*0314*/ 	.word	0x00001870
        /*0318*/ 	.word	0x00000000
        /*031c*/ 	.word	0x00000100
        /*0320*/ 	.short	0x010a
        /*0322*/ 	.byte	0xff
	.zero		1


	//   ....[35]....
        /*0324*/ 	.word	0x000018a0
        /*0328*/ 	.word	0x00000000
        /*032c*/ 	.word	0x000000f0
        /*0330*/ 	.short	0x0101
        /*0332*/ 	.byte	0xff
	.zero		1


	//   ....[36]....
        /*0334*/ 	.word	0x00001970
        /*0338*/ 	.word	0x000000ff
        /*033c*/ 	.word	0x00000028
        /*0340*/ 	.short	0x010a
        /*0342*/ 	.byte	0x04
	.zero		1


	//   ....[37]....
        /*0344*/ 	.word	0x000019f0
        /*0348*/ 	.word	0x000000ff
        /*034c*/ 	.word	0x00000028
        /*0350*/ 	.short	0x010a
        /*0352*/ 	.byte	0x21
	.zero		1


	//   ....[38]....
        /*0354*/ 	.word	0x00001b80
        /*0358*/ 	.word	0x000000ff
        /*035c*/ 	.word	0x00000028
        /*0360*/ 	.short	0x010a
        /*0362*/ 	.byte	0x08
	.zero		1


	//   ....[39]....
        /*0364*/ 	.word	0x00001cb0
        /*0368*/ 	.word	0x000000ff
        /*036c*/ 	.word	0x00000088
        /*0370*/ 	.short	0x0101
        /*0372*/ 	.byte	0x06
	.zero		1


	//   ....[40]....
        /*0374*/ 	.word	0x00001cd0
        /*0378*/ 	.word	0x000000ff
        /*037c*/ 	.word	0x00000028
        /*0380*/ 	.short	0x010a
        /*0382*/ 	.byte	0x04
	.zero		1


	//   ....[41]....
        /*0384*/ 	.word	0x00001d50
        /*0388*/ 	.word	0x000000ff
        /*038c*/ 	.word	0x00000028
        /*0390*/ 	.short	0x010a
        /*0392*/ 	.byte	0x11
	.zero		1


	//   ....[42]....
        /*0394*/ 	.word	0x00001f00
        /*0398*/ 	.word	0x000000ff
        /*039c*/ 	.word	0x00000028
        /*03a0*/ 	.short	0x010a
        /*03a2*/ 	.byte	0x07
	.zero		1


	//   ....[43]....
        /*03a4*/ 	.word	0x00002040
        /*03a8*/ 	.word	0x00000003
        /*03ac*/ 	.word	0x00000090
        /*03b0*/ 	.short	0x010a
        /*03b2*/ 	.byte	0xff
	.zero		1


	//   ....[44]....
        /*03b4*/ 	.word	0x00002190
        /*03b8*/ 	.word	0x00000000
        /*03bc*/ 	.word	0x00000000
        /*03c0*/ 	.short	0x0101
        /*03c2*/ 	.byte	0xff
	.zero		1


	//   ....[45]....
        /*03c4*/ 	.word	0x00002750
        /*03c8*/ 	.word	0x000000ff
        /*03cc*/ 	.word	0x00000000
        /*03d0*/ 	.short	0x010a
        /*03d2*/ 	.byte	0x04
	.zero		1


	//   ....[46]....
        /*03d4*/ 	.word	0x000027e0
        /*03d8*/ 	.word	0x000000ff
        /*03dc*/ 	.word	0x00000000
        /*03e0*/ 	.short	0x010a
        /*03e2*/ 	.byte	0x05
	.zero		1


	//   ....[47]....
        /*03e4*/ 	.word	0x00002870
        /*03e8*/ 	.word	0x000000ff
        /*03ec*/ 	.word	0x00000000
        /*03f0*/ 	.short	0x010a
        /*03f2*/ 	.byte	0x05
	.zero		1


	//   ....[48]....
        /*03f4*/ 	.word	0x00002900
        /*03f8*/ 	.word	0x000000ff
        /*03fc*/ 	.word	0x00000000
        /*0400*/ 	.short	0x010a
        /*0402*/ 	.byte	0x05
	.zero		1


	//   ....[49]....
        /*0404*/ 	.word	0x000029a0
        /*0408*/ 	.word	0x00000000
        /*040c*/ 	.word	0x00000000
        /*0410*/ 	.short	0x010a
        /*0412*/ 	.byte	0xff
	.zero		1


	//   ....[50]....
        /*0414*/ 	.word	0x00002ac0
        /*0418*/ 	.word	0x00000002
        /*041c*/ 	.word	0x000000f0
        /*0420*/ 	.short	0x010a
        /*0422*/ 	.byte	0xff
	.zero		1


	//   ....[51]....
        /*0424*/ 	.word	0x00002b30
        /*0428*/ 	.word	0x00000002
        /*042c*/ 	.word	0x00000000
        /*0430*/ 	.short	0x0101
        /*0432*/ 	.byte	0xff
	.zero		1


	//   ....[52]....
        /*0434*/ 	.word	0x00002b50
        /*0438*/ 	.word	0x000000ff
        /*043c*/ 	.word	0x000000a0
        /*0440*/ 	.short	0x010a
        /*0442*/ 	.byte	0x04
	.zero		1


	//   ....[53]....
        /*0444*/ 	.word	0x00002c70
        /*0448*/ 	.word	0x00000002
        /*044c*/ 	.word	0x00000090
        /*0450*/ 	.short	0x010a
        /*0452*/ 	.byte	0xff
	.zero		1


	//   ....[54]....
        /*0454*/ 	.word	0x00002d70
        /*0458*/ 	.word	0x00000002
        /*045c*/ 	.word	0x00000000
        /*0460*/ 	.short	0x0101
        /*0462*/ 	.byte	0xff
	.zero		1


	//   ....[55]....
        /*0464*/ 	.word	0x00002e00
        /*0468*/ 	.word	0x000000ff
        /*046c*/ 	.word	0x000000a0
        /*0470*/ 	.short	0x0106
        /*0472*/ 	.byte	0x04
	.zero		1


	//   ....[56]....
        /*0474*/ 	.word	0x00002e20
        /*0478*/ 	.word	0x000000ff
        /*047c*/ 	.word	0x000000a0
        /*0480*/ 	.short	0x010a
        /*0482*/ 	.byte	0x04
	.zero		1


	//   ....[57]....
        /*0484*/ 	.word	0x00002eb0
        /*0488*/ 	.word	0x000000ff
        /*048c*/ 	.word	0x000000a0
        /*0490*/ 	.short	0x0106
        /*0492*/ 	.byte	0x07
	.zero		1


	//   ....[58]....
        /*0494*/ 	.word	0x00002ef0
        /*0498*/ 	.word	0x00000000
        /*049c*/ 	.word	0x000000a0
        /*04a0*/ 	.short	0x010a
        /*04a2*/ 	.byte	0xff
	.zero		1


	//   ....[59]....
        /*04a4*/ 	.word	0x00003440
        /*04a8*/ 	.word	0x00000000
        /*04ac*/ 	.word	0x00000090
        /*04b0*/ 	.short	0x010a
        /*04b2*/ 	.byte	0xff
	.zero		1


	//   ....[60]....
        /*04b4*/ 	.word	0x00003540
        /*04b8*/ 	.word	0x00000003
        /*04bc*/ 	.word	0x00000000
        /*04c0*/ 	.short	0x0101
        /*04c2*/ 	.byte	0xff
	.zero		1


	//   ....[61]....
        /*04c4*/ 	.word	0x00003550
        /*04c8*/ 	.word	0x000000ff
        /*04cc*/ 	.word	0x00000000
        /*04d0*/ 	.short	0x010a
        /*04d2*/ 	.byte	0x04
	.zero		1


	//   ....[62]....
        /*04d4*/ 	.word	0x000035d0
        /*04d8*/ 	.word	0x000000ff
        /*04dc*/ 	.word	0x000000d0
        /*04e0*/ 	.short	0x010a
        /*04e2*/ 	.byte	0x1f
	.zero		1


	//   ....[63]....
        /*04e4*/ 	.word	0x000036b0
        /*04e8*/ 	.word	0x000000ff
        /*04ec*/ 	.word	0x00000000
        /*04f0*/ 	.short	0x010a
        /*04f2*/ 	.byte	0x05
	.zero		1


	//   ....[64]....
        /*04f4*/ 	.word	0x000037f0
        /*04f8*/ 	.word	0x000000ff
        /*04fc*/ 	.word	0x00000000
        /*0500*/ 	.short	0x010a
        /*0502*/ 	.byte	0x04
	.zero		1


	//   ....[65]....
        /*0504*/ 	.word	0x00003a80
        /*0508*/ 	.word	0x000000ff
        /*050c*/ 	.word	0x00000000
        /*0510*/ 	.short	0x010a
        /*0512*/ 	.byte	0x04
	.zero		1


	//   ....[66]....
        /*0514*/ 	.word	0x00003b10
        /*0518*/ 	.word	0x000000ff
        /*051c*/ 	.word	0x00000000
        /*0520*/ 	.short	0x010a
        /*0522*/ 	.byte	0x05
	.zero		1


	//   ....[67]....
        /*0524*/ 	.word	0x00003ba0
        /*0528*/ 	.word	0x000000ff
        /*052c*/ 	.word	0x00000000
        /*0530*/ 	.short	0x010a
        /*0532*/ 	.byte	0x05
	.zero		1


	//   ....[68]....
        /*0534*/ 	.word	0x00003c30
        /*0538*/ 	.word	0x000000ff
        /*053c*/ 	.word	0x00000000
        /*0540*/ 	.short	0x010a
        /*0542*/ 	.byte	0x04
	.zero		1


	//   ....[69]....
        /*0544*/ 	.word	0x00004110
        /*0548*/ 	.word	0x00000008
        /*054c*/ 	.word	0x00000090
        /*0550*/ 	.short	0x010a
        /*0552*/ 	.byte	0xff
	.zero		1


	//   ....[70]....
        /*0554*/ 	.word	0x00004280
        /*0558*/ 	.word	0x00000000
        /*055c*/ 	.word	0x00000000
        /*0560*/ 	.short	0x0101
        /*0562*/ 	.byte	0xff
	.zero		1


	//   ....[71]....
        /*0564*/ 	.word	0x00004750
        /*0568*/ 	.word	0x000000ff
        /*056c*/ 	.word	0x00000088
        /*0570*/ 	.short	0x010a
        /*0572*/ 	.byte	0x18
	.zero		1


	//   ....[72]....
        /*0574*/ 	.word	0x00004920
        /*0578*/ 	.word	0x000000ff
        /*057c*/ 	.word	0x00000068
        /*0580*/ 	.short	0x010a
        /*0582*/ 	.byte	0x04
	.zero		1


	//   ....[73]....
        /*0584*/ 	.word	0x00004b00
        /*0588*/ 	.word	0x000000ff
        /*058c*/ 	.word	0x00000050
        /*0590*/ 	.short	0x010b
        /*0592*/ 	.byte	0x04
	.zero		1


	//   ....[74]....
        /*0594*/ 	.word	0x00004b10
        /*0598*/ 	.word	0x000000ff
        /*059c*/ 	.word	0x00000000
        /*05a0*/ 	.short	0x0101
        /*05a2*/ 	.byte	0x07
	.zero		1


	//   ....[75]....
        /*05a4*/ 	.word	0x00004b20
        /*05a8*/ 	.word	0x000000ff
        /*05ac*/ 	.word	0x00000068
        /*05b0*/ 	.short	0x010a
        /*05b2*/ 	.byte	0x05
	.zero		1


	//   ....[76]....
        /*05b4*/ 	.word	0x00004d70
        /*05b8*/ 	.word	0x000000ff
        /*05bc*/ 	.word	0x00000050
        /*05c0*/ 	.short	0x010b
        /*05c2*/ 	.byte	0x05
	.zero		1


	//   ....[77]....
        /*05c4*/ 	.word	0x00004d80
        /*05c8*/ 	.word	0x000000ff
        /*05cc*/ 	.word	0x00000000
        /*05d0*/ 	.short	0x0101
        /*05d2*/ 	.byte	0x04
	.zero		1


	//   ....[78]....
        /*05d4*/ 	.word	0x00004dd0
        /*05d8*/ 	.word	0x000000ff
        /*05dc*/ 	.word	0x00000000
        /*05e0*/ 	.short	0x010a
        /*05e2*/ 	.byte	0x04
	.zero		1


	//   ....[79]....
        /*05e4*/ 	.word	0x00004e60
        /*05e8*/ 	.word	0x000000ff
        /*05ec*/ 	.word	0x00000000
        /*05f0*/ 	.short	0x010a
        /*05f2*/ 	.byte	0x05
	.zero		1


	//   ....[80]....
        /*05f4*/ 	.word	0x00004f00
        /*05f8*/ 	.word	0x00000000
        /*05fc*/ 	.word	0x00000000
        /*0600*/ 	.short	0x010a
        /*0602*/ 	.byte	0xff
	.zero		1


	//   ....[81]....
        /*0604*/ 	.word	0x00005270
        /*0608*/ 	.word	0x00000000
        /*060c*/ 	.word	0x00000090
        /*0610*/ 	.short	0x010a
        /*0612*/ 	.byte	0xff
	.zero		1


	//   ....[82]....
        /*0614*/ 	.word	0x00005340
        /*0618*/ 	.word	0x00000000
        /*061c*/ 	.word	0x00000000
        /*0620*/ 	.short	0x0101
        /*0622*/ 	.byte	0xff
	.zero		1


	//   ....[83]....
        /*0624*/ 	.word	0x00005f90
        /*0628*/ 	.word	0x00000002
        /*062c*/ 	.word	0x00000050
        /*0630*/ 	.short	0x010a
        /*0632*/ 	.byte	0xff
	.zero		1


	//   ....[84]....
        /*0634*/ 	.word	0x00005fd0
        /*0638*/ 	.word	0x00000047
        /*063c*/ 	.word	0x000000b0
        /*0640*/ 	.short	0x010a
        /*0642*/ 	.byte	0xff
	.zero		1


	//   ....[85]....
        /*0644*/ 	.word	0x000060c0
        /*0648*/ 	.word	0x00000002
        /*064c*/ 	.word	0x00000050
        /*0650*/ 	.short	0x010a
        /*0652*/ 	.byte	0xff
	.zero		1


	//   ....[86]....
        /*0654*/ 	.word	0x000062f0
        /*0658*/ 	.word	0x00000047
        /*065c*/ 	.word	0x000000b0
        /*0660*/ 	.short	0x010a
        /*0662*/ 	.byte	0xff
	.zero		1


	//   ....[87]....
        /*0664*/ 	.word	0x00006b90
        /*0668*/ 	.word	0x00000000
        /*066c*/ 	.word	0x00000000
        /*0670*/ 	.short	0x0101
        /*0672*/ 	.byte	0xff
	.zero		1


	//   ....[88]....
        /*0674*/ 	.word	0x00006ba0
        /*0678*/ 	.word	0x00000002
        /*067c*/ 	.word	0x00000050
        /*0680*/ 	.short	0x010a
        /*0682*/ 	.byte	0xff
	.zero		1


	//   ....[89]....
        /*0684*/ 	.word	0x00006c70
        /*0688*/ 	.word	0x00000002
        /*068c*/ 	.word	0x00000050
        /*0690*/ 	.short	0x010a
        /*0692*/ 	.byte	0xff
	.zero		1


	//   ....[90]....
        /*0694*/ 	.word	0x00007270
        /*0698*/ 	.word	0x000000ff
        /*069c*/ 	.word	0x00000000
        /*06a0*/ 	.short	0x0101
        /*06a2*/ 	.byte	0x04
	.zero		1


	//   ....[91]....
        /*06a4*/ 	.word	0x00007660
        /*06a8*/ 	.word	0x00000000
        /*06ac*/ 	.word	0x00000000
        /*06b0*/ 	.short	0x0101
        /*06b2*/ 	.byte	0xff
	.zero		1


	//   ....[92]....
        /*06b4*/ 	.word	0x00007910
        /*06b8*/ 	.word	0x000000ff
        /*06bc*/ 	.word	0x00000000
        /*06c0*/ 	.short	0x0101
        /*06c2*/ 	.byte	0x04
	.zero		1


	//   ....[93]....
        /*06c4*/ 	.word	0x00007930
        /*06c8*/ 	.word	0x00000000
        /*06cc*/ 	.word	0x00000100
        /*06d0*/ 	.short	0x010a
        /*06d2*/ 	.byte	0xff
	.zero		1


	//   ....[94]....
        /*06d4*/ 	.word	0x00007990
        /*06d8*/ 	.word	0x00000000
        /*06dc*/ 	.word	0x00000028
        /*06e0*/ 	.short	0x010a
        /*06e2*/ 	.byte	0xff
	.zero		1


	//   ....[95]....
        /*06e4*/ 	.word	0x000079f0
        /*06e8*/ 	.word	0x00000000
        /*06ec*/ 	.word	0x00000028
        /*06f0*/ 	.short	0x010a
        /*06f2*/ 	.byte	0xff
	.zero		1


	//   ....[96]....
        /*06f4*/ 	.word	0x00007a40
        /*06f8*/ 	.word	0x00000003
        /*06fc*/ 	.word	0x00000090
        /*0700*/ 	.short	0x010a
        /*0702*/ 	.byte	0xff
	.zero		1


	//   ....[97]....
        /*0704*/ 	.word	0x00007aa0
        /*0708*/ 	.word	0x00000000
        /*070c*/ 	.word	0x00000000
        /*0710*/ 	.short	0x010a
        /*0712*/ 	.byte	0xff
	.zero		1


	//   ....[98]....
        /*0714*/ 	.word	0x00007b00
        /*0718*/ 	.word	0x00000000
        /*071c*/ 	.word	0x00000000
        /*0720*/ 	.short	0x010a
        /*0722*/ 	.byte	0xff
	.zero		1


	//   ....[99]....
        /*0724*/ 	.word	0x00007b60
        /*0728*/ 	.word	0x00000000
        /*072c*/ 	.word	0x00000000
        /*0730*/ 	.short	0x010a
        /*0732*/ 	.byte	0xff
	.zero		1


	//   ....[100]....
        /*0734*/ 	.word	0x00007bc0
        /*0738*/ 	.word	0x00000000
        /*073c*/ 	.word	0x00000000
        /*0740*/ 	.short	0x010a
        /*0742*/ 	.byte	0xff
	.zero		1


	//   ....[101]....
        /*0744*/ 	.word	0x00007c10
        /*0748*/ 	.word	0x00000002
        /*074c*/ 	.word	0x000000f0
        /*0750*/ 	.short	0x010a
        /*0752*/ 	.byte	0xff
	.zero		1


	//   ....[102]....
        /*0754*/ 	.word	0x00007c70
        /*0758*/ 	.word	0x00000002
        /*075c*/ 	.word	0x000000a0
        /*0760*/ 	.short	0x010a
        /*0762*/ 	.byte	0xff
	.zero		1


	//   ....[103]....
        /*0764*/ 	.word	0x00007cc0
        /*0768*/ 	.word	0x00000002
        /*076c*/ 	.word	0x00000090
        /*0770*/ 	.short	0x010a
        /*0772*/ 	.byte	0xff
	.zero		1


	//   ....[104]....
        /*0774*/ 	.word	0x00007d20
        /*0778*/ 	.word	0x00000000
        /*077c*/ 	.word	0x000000a0
        /*0780*/ 	.short	0x010a
        /*0782*/ 	.byte	0xff
	.zero		1


	//   ....[105]....
        /*0784*/ 	.word	0x00007d70
        /*0788*/ 	.word	0x00000000
        /*078c*/ 	.word	0x00000090
        /*0790*/ 	.short	0x010a
        /*0792*/ 	.byte	0xff
	.zero		1


	//   ....[106]....
        /*0794*/ 	.word	0x00007dd0
        /*0798*/ 	.word	0x00000002
        /*079c*/ 	.word	0x000000d0
        /*07a0*/ 	.short	0x010a
        /*07a2*/ 	.byte	0xff
	.zero		1


	//   ....[107]....
        /*07a4*/ 	.word	0x00007e30
        /*07a8*/ 	.word	0x00000000
        /*07ac*/ 	.word	0x00000000
        /*07b0*/ 	.short	0x010a
        /*07b2*/ 	.byte	0xff
	.zero		1


	//   ....[108]....
        /*07b4*/ 	.word	0x00007e90
        /*07b8*/ 	.word	0x00000000
        /*07bc*/ 	.word	0x00000000
        /*07c0*/ 	.short	0x010a
        /*07c2*/ 	.byte	0xff
	.zero		1


	//   ....[109]....
        /*07c4*/ 	.word	0x00007ef0
        /*07c8*/ 	.word	0x00000000
        /*07cc*/ 	.word	0x00000000
        /*07d0*/ 	.short	0x010a
        /*07d2*/ 	.byte	0xff
	.zero		1


	//   ....[110]....
        /*07d4*/ 	.word	0x00007f50
        /*07d8*/ 	.word	0x00000000
        /*07dc*/ 	.word	0x00000000
        /*07e0*/ 	.short	0x010a
        /*07e2*/ 	.byte	0xff
	.zero		1


	//   ....[111]....
        /*07e4*/ 	.word	0x00007fb0
        /*07e8*/ 	.word	0x00000000
        /*07ec*/ 	.word	0x00000000
        /*07f0*/ 	.short	0x010a
        /*07f2*/ 	.byte	0xff
	.zero		1


	//   ....[112]....
        /*07f4*/ 	.word	0x00008000
        /*07f8*/ 	.word	0x00000008
        /*07fc*/ 	.word	0x00000090
        /*0800*/ 	.short	0x010a
        /*0802*/ 	.byte	0xff
	.zero		1


	//   ....[113]....
        /*0804*/ 	.word	0x00008060
        /*0808*/ 	.word	0x00000000
        /*080c*/ 	.word	0x00000088
        /*0810*/ 	.short	0x010a
        /*0812*/ 	.byte	0xff
	.zero		1


	//   ....[114]....
        /*0814*/ 	.word	0x000080c0
        /*0818*/ 	.word	0x00000000
        /*081c*/ 	.word	0x00000068
        /*0820*/ 	.short	0x010a
        /*0822*/ 	.byte	0xff
	.zero		1


	//   ....[115]....
        /*0824*/ 	.word	0x00008120
        /*0828*/ 	.word	0x00000002
        /*082c*/ 	.word	0x00000068
        /*0830*/ 	.short	0x010a
        /*0832*/ 	.byte	0xff
	.zero		1


	//   ....[116]....
        /*0834*/ 	.word	0x00008180
        /*0838*/ 	.word	0x00000000
        /*083c*/ 	.word	0x00000000
        /*0840*/ 	.short	0x010a
        /*0842*/ 	.byte	0xff
	.zero		1


	//   ....[117]....
        /*0844*/ 	.word	0x000081e0
        /*0848*/ 	.word	0x00000000
        /*084c*/ 	.word	0x00000000
        /*0850*/ 	.short	0x010a
        /*0852*/ 	.byte	0xff
	.zero		1


	//   ....[118]....
        /*0854*/ 	.word	0x00008230
        /*0858*/ 	.word	0x00000000
        /*085c*/ 	.word	0x00000090
        /*0860*/ 	.short	0x010a
        /*0862*/ 	.byte	0xff
	.zero		1


	//   ....[119]....
        /*0864*/ 	.word	0x00008280
        /*0868*/ 	.word	0x00000002
        /*086c*/ 	.word	0x00000050
        /*0870*/ 	.short	0x010a
        /*0872*/ 	.byte	0xff
	.zero		1


	//   ....[120]....
        /*0874*/ 	.word	0x000082d0
        /*0878*/ 	.word	0x00000047
        /*087c*/ 	.word	0x000000b0
        /*0880*/ 	.short	0x010a
        /*0882*/ 	.byte	0xff
	.zero		1


	//   ....[121]....
        /*0884*/ 	.word	0x00008320
        /*0888*/ 	.word	0x00000002
        /*088c*/ 	.word	0x00000050
        /*0890*/ 	.short	0x010a
        /*0892*/ 	.byte	0xff
	.zero		1


	//----- nvinfo : EIATTR_NUM_MBARRIERS
	.align		4
.L_47:
        /*0894*/ 	.byte	0x03, 0x38
        /*0896*/ 	.short	0x0022


	//----- nvinfo : EIATTR_EXIT_INSTR_OFFSETS
	.align		4
        /*0898*/ 	.byte	0x04, 0x1c
        /*089a*/ 	.short	(.L_49 - .L_48)


	//   ....[0]....
.L_48:
        /*089c*/ 	.word	0x000029d0


	//   ....[1]....
        /*08a0*/ 	.word	0x00002ec0


	//   ....[2]....
        /*08a4*/ 	.word	0x00002f20


	//   ....[3]....
        /*08a8*/ 	.word	0x00003e90


	//   ....[4]....
        /*08ac*/ 	.word	0x00004f30


	//   ....[5]....
        /*08b0*/ 	.word	0x00004f70


	//   ....[6]....
        /*08b4*/ 	.word	0x00007800


	//   ....[7]....
        /*08b8*/ 	.word	0x00007880


	//   ....[8]....
        /*08bc*/ 	.word	0x000078b0


	//   ....[9]....
        /*08c0*/ 	.word	0x00007920


	//----- nvinfo : EIATTR_MAX_THREADS
	.align		4
.L_49:
        /*08c4*/ 	.byte	0x04, 0x05
        /*08c6*/ 	.short	(.L_51 - .L_50)
.L_50:
        /*08c8*/ 	.word	0x00000100
        /*08cc*/ 	.word	0x00000001
        /*08d0*/ 	.word	0x00000001


	//----- nvinfo : EIATTR_CRS_STACK_SIZE
	.align		4
.L_51:
        /*08d4*/ 	.byte	0x04, 0x1e
        /*08d6*/ 	.short	(.L_53 - .L_52)
.L_52:
        /*08d8*/ 	.word	0x00000000


	//----- nvinfo : EIATTR_CBANK_PARAM_SIZE
	.align		4
.L_53:
        /*08dc*/ 	.byte	0x03, 0x19
        /*08de*/ 	.short	0x0800


	//----- nvinfo : EIATTR_PARAM_CBANK
	.align		4
        /*08e0*/ 	.byte	0x04, 0x0a
        /*08e2*/ 	.short	(.L_55 - .L_54)
	.align		4
.L_54:
        /*08e4*/ 	.word	index@(.nv.constant0._ZN7cutlass13device_kernelINS_4gemm6kernel13GemmUniversalIN4cute5tupleIJiiiiEEENS1_10collective13CollectiveMmaINS1_35MainloopSm100TmaUmmaWarpSpecializedILi5ELi2ELi4ENS5_IJNS4_1CILi2EEENSA_ILi1EEESC_EEEEENS5_IJNSA_ILi64EEESF_NSA_ILi32EEEEEENS_10tfloat32_tENS5_IJlSC_lEEESI_SJ_NS4_8TiledMMAINS4_8MMA_AtomIJNS4_17SM100_MMA_TF32_SSISI_SI_fLi64ELi64ELNS4_4UMMA5MajorE0ELSO_0ELNSN_7ScaleInE0ELSP_0EEEEEENS4_6LayoutINS5_IJSC_SC_SC_EEENS5_IJNSA_ILi0EEESU_SU_EEEEENS5_IJNS4_10UnderscoreESX_SX_EEEEENS4_13SM90_TMA_LOADENS4_14ComposedLayoutINS4_7SwizzleILi3ELi4ELi3EEENS4_18smem_ptr_flag_bitsILi32EEENSS_INS5_IJNSA_ILi8EEESG_EEENS5_IJSG_SC_EEEEEEEvNS4_8identityENS4_23SM90_TMA_LOAD_MULTICASTES1A_vS1B_EENS_8epilogue10collective18CollectiveEpilogueINS1E_23Sm100TmaWarpSpecializedILi3ELi2ELi16ELb1ELb0EEEJSH_NS5_IJNSS_ISF_SC_EENSS_ISG_SC_EEEEESI_SJ_SI_SJ_NS1E_6fusion15FusionCallbacksIS1I_NS1M_17LinearCombinationISI_fSI_fLNS_15FloatRoundStyleE2EEESH_S1L_JEEENS4_5SM1004TMEM4LOAD26SM100_TMEM_LOAD_16dp128b8xES10_S1A_NS4_17SM75_U32x4_LDSM_NENS4_14SM90_TMA_STOREES1A_NS4_17SM90_U32x4_STSM_NENS4_39AutoVectorizingCopyWithAssumedAlignmentILi128EEEEEEvvEEEEvNT_6ParamsE)
        /*08e8*/ 	.short	0x0380
        /*08ea*/ 	.short	0x0800


	//----- nvinfo : EIATTR_SW_WAR
	.align		4
.L_55:
        /*08ec*/ 	.byte	0x04, 0x36
        /*08ee*/ 	.short	(.L_57 - .L_56)
.L_56:
        /*08f0*/ 	.word	0x00000008
.L_57:


//--------------------- .nv.callgraph             --------------------------
	.section	.nv.callgraph,"",@"SHT_CUDA_CALLGRAPH"
	.align	4
	.sectionentsize	8
	.align		4
        /*0000*/ 	.word	0x00000000
	.align		4
        /*0004*/ 	.word	0xffffffff
	.align		4
        /*0008*/ 	.word	index@(_ZN7cutlass13device_kernelINS_4gemm6kernel13GemmUniversalIN4cute5tupleIJiiiiEEENS1_10collective13CollectiveMmaINS1_35MainloopSm100TmaUmmaWarpSpecializedILi5ELi2ELi4ENS5_IJNS4_1CILi2EEENSA_ILi1EEESC_EEEEENS5_IJNSA_ILi64EEESF_NSA_ILi32EEEEEENS_10tfloat32_tENS5_IJlSC_lEEESI_SJ_NS4_8TiledMMAINS4_8MMA_AtomIJNS4_17SM100_MMA_TF32_SSISI_SI_fLi64ELi64ELNS4_4UMMA5MajorE0ELSO_0ELNSN_7ScaleInE0ELSP_0EEEEEENS4_6LayoutINS5_IJSC_SC_SC_EEENS5_IJNSA_ILi0EEESU_SU_EEEEENS5_IJNS4_10UnderscoreESX_SX_EEEEENS4_13SM90_TMA_LOADENS4_14ComposedLayoutINS4_7SwizzleILi3ELi4ELi3EEENS4_18smem_ptr_flag_bitsILi32EEENSS_INS5_IJNSA_ILi8EEESG_EEENS5_IJSG_SC_EEEEEEEvNS4_8identityENS4_23SM90_TMA_LOAD_MULTICASTES1A_vS1B_EENS_8epilogue10collective18CollectiveEpilogueINS1E_23Sm100TmaWarpSpecializedILi3ELi2ELi16ELb1ELb0EEEJSH_NS5_IJNSS_ISF_SC_EENSS_ISG_SC_EEEEESI_SJ_SI_SJ_NS1E_6fusion15FusionCallbacksIS1I_NS1M_17LinearCombinationISI_fSI_fLNS_15FloatRoundStyleE2EEESH_S1L_JEEENS4_5SM1004TMEM4LOAD26SM100_TMEM_LOAD_16dp128b8xES10_S1A_NS4_17SM75_U32x4_LDSM_NENS4_14SM90_TMA_STOREES1A_NS4_17SM90_U32x4_STSM_NENS4_39AutoVectorizingCopyWithAssumedAlignmentILi128EEEEEEvvEEEEvNT_6ParamsE)
	.align		4
        /*000c*/ 	.word	index@(__assertfail)
	.align		4
        /*0010*/ 	.word	0x00000000
	.align		4
        /*0014*/ 	.word	0xfffffffe
	.align		4
        /*0018*/ 	.word	0x00000000
	.align		4
        /*001c*/ 	.word	0xfffffffd
	.align		4
        /*0020*/ 	.word	0x00000000
	.align		4
        /*0024*/ 	.word	0xfffffffc


//--------------------- .nv.constant4             --------------------------
	.section	.nv.constant4,"a",@progbits
	.align	8
	.align		8
.nv.constant4:
        /*0000*/ 	.dword	__assertfail
	.align		8
        /*0008*/ 	.dword	__unnamed_1
	.align		8
        /*0010*/ 	.dword	__unnamed_2
	.align		8
        /*0018*/ 	.dword	_ZN40_INTERNAL_a2809f02_4_k_cu_28a3e825_104654cuda3std3__45__cpo5beginE
	.align		8
        /*0020*/ 	.dword	_ZN40_INTERNAL_a2809f02_4_k_cu_28a3e825_104654cuda3std3__45__cpo3endE
	.align		8
        /*0028*/ 	.dword	_ZN40_INTERNAL_a2809f02_4_k_cu_28a3e825_104654cuda3std3__45__cpo6cbeginE
	.align		8
        /*0030*/ 	.dword	_ZN40_INTERNAL_a2809f02_4_k_cu_28a3e825_104654cuda3std3__45__cpo4cendE
	.align		8
        /*0038*/ 	.dword	_ZN40_INTERNAL_a2809f02_4_k_cu_28a3e825_104654cuda3std3__442_GLOBAL__N__a2809f02_4_k_cu_28a3e825_104656ignoreE
	.align		8
        /*0040*/ 	.dword	_ZN40_INTERNAL_a2809f02_4_k_cu_28a3e825_104654cuda3std3__419piecewise_constructE
	.align		8
        /*0048*/ 	.dword	_ZN40_INTERNAL_a2809f02_4_k_cu_28a3e825_104654cuda3std3__48in_placeE
	.align		8
        /*0050*/ 	.dword	_ZN40_INTERNAL_a2809f02_4_k_cu_28a3e825_104654cuda3std6ranges3__45__cpo4swapE
	.align		8
        /*0058*/ 	.dword	_ZN40_INTERNAL_a2809f02_4_k_cu_28a3e825_104654cuda3std6ranges3__45__cpo9iter_moveE
	.align		8
        /*0060*/ 	.dword	_ZN40_INTERNAL_a2809f02_4_k_cu_28a3e825_104654cute7productE
	.align		8
        /*0068*/ 	.dword	_ZN40_INTERNAL_a2809f02_4_k_cu_28a3e825_104654cute1_E
	.align		8
        /*0070*/ 	.dword	$str$25
	.align		8
        /*0078*/ 	.dword	$str$26
	.align		8
        /*0080*/ 	.dword	$str$27
	.align		8
        /*0088*/ 	.dword	$str$28


//--------------------- .text._ZN7cutlass13device_kernelINS_4gemm6kernel13GemmUniversalIN4cute5tupleIJiiiiEEENS1_10collective13CollectiveMmaINS1_35MainloopSm100TmaUmmaWarpSpecializedILi5ELi2ELi4ENS5_IJNS4_1CILi2EEENSA_ILi1EEESC_EEEEENS5_IJNSA_ILi64EEESF_NSA_ILi32EEEEEENS_10tfloat32_tENS5_IJlSC_lEEESI_SJ_NS4_8TiledMMAINS4_8MMA_AtomIJNS4_17SM100_MMA_TF32_SSISI_SI_fLi64ELi64ELNS4_4UMMA5MajorE0ELSO_0ELNSN_7ScaleInE0ELSP_0EEEEEENS4_6LayoutINS5_IJSC_SC_SC_EEENS5_IJNSA_ILi0EEESU_SU_EEEEENS5_IJNS4_10UnderscoreESX_SX_EEEEENS4_13SM90_TMA_LOADENS4_14ComposedLayoutINS4_7SwizzleILi3ELi4ELi3EEENS4_18smem_ptr_flag_bitsILi32EEENSS_INS5_IJNSA_ILi8EEESG_EEENS5_IJSG_SC_EEEEEEEvNS4_8identityENS4_23SM90_TMA_LOAD_MULTICASTES1A_vS1B_EENS_8epilogue10collective18CollectiveEpilogueINS1E_23Sm100TmaWarpSpecializedILi3ELi2ELi16ELb1ELb0EEEJSH_NS5_IJNSS_ISF_SC_EENSS_ISG_SC_EEEEESI_SJ_SI_SJ_NS1E_6fusion15FusionCallbacksIS1I_NS1M_17LinearCombinationISI_fSI_fLNS_15FloatRoundStyleE2EEESH_S1L_JEEENS4_5SM1004TMEM4LOAD26SM100_TMEM_LOAD_16dp128b8xES10_S1A_NS4_17SM75_U32x4_LDSM_NENS4_14SM90_TMA_STOREES1A_NS4_17SM90_U32x4_STSM_NENS4_39AutoVectorizingCopyWithAssumedAlignmentILi128EEEEEEvvEEEEvNT_6ParamsE --------------------------
	.section	.text._ZN7cutlass13device_kernelINS_4gemm6kernel13GemmUniversalIN4cute5tupleIJiiiiEEENS1_10collective13CollectiveMmaINS1_35MainloopSm100TmaUmmaWarpSpecializedILi5ELi2ELi4ENS5_IJNS4_1CILi2EEENSA_ILi1EEESC_EEEEENS5_IJNSA_ILi64EEESF_NSA_ILi32EEEEEENS_10tfloat32_tENS5_IJlSC_lEEESI_SJ_NS4_8TiledMMAINS4_8MMA_AtomIJNS4_17SM100_MMA_TF32_SSISI_SI_fLi64ELi64ELNS4_4UMMA5MajorE0ELSO_0ELNSN_7ScaleInE0ELSP_0EEEEEENS4_6LayoutINS5_IJSC_SC_SC_EEENS5_IJNSA_ILi0EEESU_SU_EEEEENS5_IJNS4_10UnderscoreESX_SX_EEEEENS4_13SM90_TMA_LOADENS4_14ComposedLayoutINS4_7SwizzleILi3ELi4ELi3EEENS4_18smem_ptr_flag_bitsILi32EEENSS_INS5_IJNSA_ILi8EEESG_EEENS5_IJSG_SC_EEEEEEEvNS4_8identityENS4_23SM90_TMA_LOAD_MULTICASTES1A_vS1B_EENS_8epilogue10collective18CollectiveEpilogueINS1E_23Sm100TmaWarpSpecializedILi3ELi2ELi16ELb1ELb0EEEJSH_NS5_IJNSS_ISF_SC_EENSS_ISG_SC_EEEEESI_SJ_SI_SJ_NS1E_6fusion15FusionCallbacksIS1I_NS1M_17LinearCombinationISI_fSI_fLNS_15FloatRoundStyleE2EEESH_S1L_JEEENS4_5SM1004TMEM4LOAD26SM100_TMEM_LOAD_16dp128b8xES10_S1A_NS4_17SM75_U32x4_LDSM_NENS4_14SM90_TMA_STOREES1A_NS4_17SM90_U32x4_STSM_NENS4_39AutoVectorizingCopyWithAssumedAlignmentILi128EEEEEEvvEEEEvNT_6ParamsE,"ax",@progbits
	.align	128
.text._ZN7cutlass13device_kernelINS_4gemm6kernel13GemmUniversalIN4cute5tupleIJiiiiEEENS1_10collective13CollectiveMmaINS1_35MainloopSm100TmaUmmaWarpSpecializedILi5ELi2ELi4ENS5_IJNS4_1CILi2EEENSA_ILi1EEESC_EEEEENS5_IJNSA_ILi64EEESF_NSA_ILi32EEEEEENS_10tfloat32_tENS5_IJlSC_lEEESI_SJ_NS4_8TiledMMAINS4_8MMA_AtomIJNS4_17SM100_MMA_TF32_SSISI_SI_fLi64ELi64ELNS4_4UMMA5MajorE0ELSO_0ELNSN_7ScaleInE0ELSP_0EEEEEENS4_6LayoutINS5_IJSC_SC_SC_EEENS5_IJNSA_ILi0EEESU_SU_EEEEENS5_IJNS4_10UnderscoreESX_SX_EEEEENS4_13SM90_TMA_LOADENS4_14ComposedLayoutINS4_7SwizzleILi3ELi4ELi3EEENS4_18smem_ptr_flag_bitsILi32EEENSS_INS5_IJNSA_ILi8EEESG_EEENS5_IJSG_SC_EEEEEEEvNS4_8identityENS4_23SM90_TMA_LOAD_MULTICASTES1A_vS1B_EENS_8epilogue10collective18CollectiveEpilogueINS1E_23Sm100TmaWarpSpecializedILi3ELi2ELi16ELb1ELb0EEEJSH_NS5_IJNSS_ISF_SC_EENSS_ISG_SC_EEEEESI_SJ_SI_SJ_NS1E_6fusion15FusionCallbacksIS1I_NS1M_17LinearCombinationISI_fSI_fLNS_15FloatRoundStyleE2EEESH_S1L_JEEENS4_5SM1004TMEM4LOAD26SM100_TMEM_LOAD_16dp128b8xES10_S1A_NS4_17SM75_U32x4_LDSM_NENS4_14SM90_TMA_STOREES1A_NS4_17SM90_U32x4_STSM_NENS4_39AutoVectorizingCopyWithAssumedAlignmentILi128EEEEEEvvEEEEvNT_6ParamsE:
        .type           _ZN7cutlass13device_kernelINS_4gemm6kernel13GemmUniversalIN4cute5tupleIJiiiiEEENS1_10collective13CollectiveMmaINS1_35MainloopSm100TmaUmmaWarpSpecializedILi5ELi2ELi4ENS5_IJNS4_1CILi2EEENSA_ILi1EEESC_EEEEENS5_IJNSA_ILi64EEESF_NSA_ILi32EEEEEENS_10tfloat32_tENS5_IJlSC_lEEESI_SJ_NS4_8TiledMMAINS4_8MMA_AtomIJNS4_17SM100_MMA_TF32_SSISI_SI_fLi64ELi64ELNS4_4UMMA5MajorE0ELSO_0ELNSN_7ScaleInE0ELSP_0EEEEEENS4_6LayoutINS5_IJSC_SC_SC_EEENS5_IJNSA_ILi0EEESU_SU_EEEEENS5_IJNS4_10UnderscoreESX_SX_EEEEENS4_13SM90_TMA_LOADENS4_14ComposedLayoutINS4_7SwizzleILi3ELi4ELi3EEENS4_18smem_ptr_flag_bitsILi32EEENSS_INS5_IJNSA_ILi8EEESG_EEENS5_IJSG_SC_EEEEEEEvNS4_8identityENS4_23SM90_TMA_LOAD_MULTICASTES1A_vS1B_EENS_8epilogue10collective18CollectiveEpilogueINS1E_23Sm100TmaWarpSpecializedILi3ELi2ELi16ELb1ELb0EEEJSH_NS5_IJNSS_ISF_SC_EENSS_ISG_SC_EEEEESI_SJ_SI_SJ_NS1E_6fusion15FusionCallbacksIS1I_NS1M_17LinearCombinationISI_fSI_fLNS_15FloatRoundStyleE2EEESH_S1L_JEEENS4_5SM1004TMEM4LOAD26SM100_TMEM_LOAD_16dp128b8xES10_S1A_NS4_17SM75_U32x4_LDSM_NENS4_14SM90_TMA_STOREES1A_NS4_17SM90_U32x4_STSM_NENS4_39AutoVectorizingCopyWithAssumedAlignmentILi128EEEEEEvvEEEEvNT_6ParamsE,@function
        .size           _ZN7cutlass13device_kernelINS_4gemm6kernel13GemmUniversalIN4cute5tupleIJiiiiEEENS1_10collective13CollectiveMmaINS1_35MainloopSm100TmaUmmaWarpSpecializedILi5ELi2ELi4ENS5_IJNS4_1CILi2EEENSA_ILi1EEESC_EEEEENS5_IJNSA_ILi64EEESF_NSA_ILi32EEEEEENS_10tfloat32_tENS5_IJlSC_lEEESI_SJ_NS4_8TiledMMAINS4_8MMA_AtomIJNS4_17SM100_MMA_TF32_SSISI_SI_fLi64ELi64ELNS4_4UMMA5MajorE0ELSO_0ELNSN_7ScaleInE0ELSP_0EEEEEENS4_6LayoutINS5_IJSC_SC_SC_EEENS5_IJNSA_ILi0EEESU_SU_EEEEENS5_IJNS4_10UnderscoreESX_SX_EEEEENS4_13SM90_TMA_LOADENS4_14ComposedLayoutINS4_7SwizzleILi3ELi4ELi3EEENS4_18smem_ptr_flag_bitsILi32EEENSS_INS5_IJNSA_ILi8EEESG_EEENS5_IJSG_SC_EEEEEEEvNS4_8identityENS4_23SM90_TMA_LOAD_MULTICASTES1A_vS1B_EENS_8epilogue10collective18CollectiveEpilogueINS1E_23Sm100TmaWarpSpecializedILi3ELi2ELi16ELb1ELb0EEEJSH_NS5_IJNSS_ISF_SC_EENSS_ISG_SC_EEEEESI_SJ_SI_SJ_NS1E_6fusion15FusionCallbacksIS1I_NS1M_17LinearCombinationISI_fSI_fLNS_15FloatRoundStyleE2EEESH_S1L_JEEENS4_5SM1004TMEM4LOAD26SM100_TMEM_LOAD_16dp128b8xES10_S1A_NS4_17SM75_U32x4_LDSM_NENS4_14SM90_TMA_STOREES1A_NS4_17SM90_U32x4_STSM_NENS4_39AutoVectorizingCopyWithAssumedAlignmentILi128EEEEEEvvEEEEvNT_6ParamsE,(.L_x_164 - _ZN7cutlass13device_kernelINS_4gemm6kernel13GemmUniversalIN4cute5tupleIJiiiiEEENS1_10collective13CollectiveMmaINS1_35MainloopSm100TmaUmmaWarpSpecializedILi5ELi2ELi4ENS5_IJNS4_1CILi2EEENSA_ILi1EEESC_EEEEENS5_IJNSA_ILi64EEESF_NSA_ILi32EEEEEENS_10tfloat32_tENS5_IJlSC_lEEESI_SJ_NS4_8TiledMMAINS4_8MMA_AtomIJNS4_17SM100_MMA_TF32_SSISI_SI_fLi64ELi64ELNS4_4UMMA5MajorE0ELSO_0ELNSN_7ScaleInE0ELSP_0EEEEEENS4_6LayoutINS5_IJSC_SC_SC_EEENS5_IJNSA_ILi0EEESU_SU_EEEEENS5_IJNS4_10UnderscoreESX_SX_EEEEENS4_13SM90_TMA_LOADENS4_14ComposedLayoutINS4_7SwizzleILi3ELi4ELi3EEENS4_18smem_ptr_flag_bitsILi32EEENSS_INS5_IJNSA_ILi8EEESG_EEENS5_IJSG_SC_EEEEEEEvNS4_8identityENS4_23SM90_TMA_LOAD_MULTICASTES1A_vS1B_EENS_8epilogue10collective18CollectiveEpilogueINS1E_23Sm100TmaWarpSpecializedILi3ELi2ELi16ELb1ELb0EEEJSH_NS5_IJNSS_ISF_SC_EENSS_ISG_SC_EEEEESI_SJ_SI_SJ_NS1E_6fusion15FusionCallbacksIS1I_NS1M_17LinearCombinationISI_fSI_fLNS_15FloatRoundStyleE2EEESH_S1L_JEEENS4_5SM1004TMEM4LOAD26SM100_TMEM_LOAD_16dp128b8xES10_S1A_NS4_17SM75_U32x4_LDSM_NENS4_14SM90_TMA_STOREES1A_NS4_17SM90_U32x4_STSM_NENS4_39AutoVectorizingCopyWithAssumedAlignmentILi128EEEEEEvvEEEEvNT_6ParamsE)
        .other          _ZN7cutlass13device_kernelINS_4gemm6kernel13GemmUniversalIN4cute5tupleIJiiiiEEENS1_10collective13CollectiveMmaINS1_35MainloopSm100TmaUmmaWarpSpecializedILi5ELi2ELi4ENS5_IJNS4_1CILi2EEENSA_ILi1EEESC_EEEEENS5_IJNSA_ILi64EEESF_NSA_ILi32EEEEEENS_10tfloat32_tENS5_IJlSC_lEEESI_SJ_NS4_8TiledMMAINS4_8MMA_AtomIJNS4_17SM100_MMA_TF32_SSISI_SI_fLi64ELi64ELNS4_4UMMA5MajorE0ELSO_0ELNSN_7ScaleInE0ELSP_0EEEEEENS4_6LayoutINS5_IJSC_SC_SC_EEENS5_IJNSA_ILi0EEESU_SU_EEEEENS5_IJNS4_10UnderscoreESX_SX_EEEEENS4_13SM90_TMA_LOADENS4_14ComposedLayoutINS4_7SwizzleILi3ELi4ELi3EEENS4_18smem_ptr_flag_bitsILi32EEENSS_INS5_IJNSA_ILi8EEESG_EEENS5_IJSG_SC_EEEEEEEvNS4_8identityENS4_23SM90_TMA_LOAD_MULTICASTES1A_vS1B_EENS_8epilogue10collective18CollectiveEpilogueINS1E_23Sm100TmaWarpSpecializedILi3ELi2ELi16ELb1ELb0EEEJSH_NS5_IJNSS_ISF_SC_EENSS_ISG_SC_EEEEESI_SJ_SI_SJ_NS1E_6fusion15FusionCallbacksIS1I_NS1M_17LinearCombinationISI_fSI_fLNS_15FloatRoundStyleE2EEESH_S1L_JEEENS4_5SM1004TMEM4LOAD26SM100_TMEM_LOAD_16dp128b8xES10_S1A_NS4_17SM75_U32x4_LDSM_NENS4_14SM90_TMA_STOREES1A_NS4_17SM90_U32x4_STSM_NENS4_39AutoVectorizingCopyWithAssumedAlignmentILi128EEEEEEvvEEEEvNT_6ParamsE,@"STO_CUDA_ENTRY STV_DEFAULT"
_ZN7cutlass13device_kernelINS_4gemm6kernel13GemmUniversalIN4cute5tupleIJiiiiEEENS1_10collective13CollectiveMmaINS1_35MainloopSm100TmaUmmaWarpSpecializedILi5ELi2ELi4ENS5_IJNS4_1CILi2EEENSA_ILi1EEESC_EEEEENS5_IJNSA_ILi64EEESF_NSA_ILi32EEEEEENS_10tfloat32_tENS5_IJlSC_lEEESI_SJ_NS4_8TiledMMAINS4_8MMA_AtomIJNS4_17SM100_MMA_TF32_SSISI_SI_fLi64ELi64ELNS4_4UMMA5MajorE0ELSO_0ELNSN_7ScaleInE0ELSP_0EEEEEENS4_6LayoutINS5_IJSC_SC_SC_EEENS5_IJNSA_ILi0EEESU_SU_EEEEENS5_IJNS4_10UnderscoreESX_SX_EEEEENS4_13SM90_TMA_LOADENS4_14ComposedLayoutINS4_7SwizzleILi3ELi4ELi3EEENS4_18smem_ptr_flag_bitsILi32EEENSS_INS5_IJNSA_ILi8EEESG_EEENS5_IJSG_SC_EEEEEEEvNS4_8identityENS4_23SM90_TMA_LOAD_MULTICASTES1A_vS1B_EENS_8epilogue10collective18CollectiveEpilogueINS1E_23Sm100TmaWarpSpecializedILi3ELi2ELi16ELb1ELb0EEEJSH_NS5_IJNSS_ISF_SC_EENSS_ISG_SC_EEEEESI_SJ_SI_SJ_NS1E_6fusion15FusionCallbacksIS1I_NS1M_17LinearCombinationISI_fSI_fLNS_15FloatRoundStyleE2EEESH_S1L_JEEENS4_5SM1004TMEM4LOAD26SM100_TMEM_LOAD_16dp128b8xES10_S1A_NS4_17SM75_U32x4_LDSM_NENS4_14SM90_TMA_STOREES1A_NS4_17SM90_U32x4_STSM_NENS4_39AutoVectorizingCopyWithAssumedAlignmentILi128EEEEEEvvEEEEvNT_6ParamsE:
[----:B------:R-:W1:Y:S01]  /*0000*/  LDC R1, c[0x0][0x37c] ;  /* 0x0000df00ff017b82 */ /* 0x000e620000000800 */
[----:B------:R-:W2:Y:S01]  /*0010*/  S2R R64, SR_TID.X ;  /* 0x0000000000407919 */ /* 0x000ea20000002100 */
[----:B------:R-:W3:Y:S01]  /*0020*/  LDCU.64 UR8, c[0x0][0x890] ;  /* 0x00011200ff0877ac */ /* 0x000ee20008000a00 */
[----:B------:R-:W-:Y:S02]  /*0030*/  PRMT R53, RZ, 0x7610, R53 ;  /* 0x00007610ff357816 */ /* 0x000fe40000000035 */
[----:B------:R-:W-:Y:S01]  /*0040*/  ELECT P3, URZ, PT ;  /* 0x0000000000ff782f */ /* 0x000fe20003860000 */
[----:B---3--:R-:W-:-:S04]  /*0050*/  UISETP.NE.U32.AND UP0, UPT, UR8, URZ, UPT ;  /* 0x000000ff0800728c */ /* 0x008fc8000bf05070 */
[----:B------:R-:W-:Y:S01]  /*0060*/  UISETP.NE.AND.EX UP0, UPT, UR9, URZ, UPT, UP0 ;  /* 0x000000ff0900728c */ /* 0x000fe2000bf05300 */
[----:B--2---:R-:W-:-:S05]  /*0070*/  SHF.R.U32.HI R54, RZ, 0x5, R64 ;  /* 0x00000005ff367819 */ /* 0x004fca0000011640 */
[----:B------:R-:W2:Y:S02]  /*0080*/  SHFL.IDX PT, R0, R54, RZ, 0x1f ;  /* 0x00001fff36007589 */ /* 0x000ea400000e0000 */
[----:B--2---:R-:W-:Y:S01]  /*0090*/  R2UR UR18, R0 ;  /* 0x00000000001272ca */ /* 0x004fe200000e0000 */
[----:B-1----:R-:W-:-:S14]  /*00a0*/  BRA.U UP0, `(.L_x_0) ;  /* 0x0000000100307547 */ /* 0x002fdc000b800000 */
[----:B------:R-:W1:Y:S02]  /*00b0*/  LDCU.64 UR4, c[0x0][0x888] ;  /* 0x00011100ff0477ac */ /* 0x000e640008000a00 */
[----:B-1----:R-:W-:-:S04]  /*00c0*/  UISETP.NE.U32.AND UP0, UPT, UR4, URZ, UPT ;  /* 0x000000ff0400728c */ /* 0x002fc8000bf05070 */
[----:B------:R-:W-:-:S09]  /*00d0*/  UISETP.NE.AND.EX UP0, UPT, UR5, URZ, UPT, UP0 ;  /* 0x000000ff0500728c */ /* 0x000fd2000bf05300 */
[----:B------:R-:W-:Y:S05]  /*00e0*/  BRA.U !UP0, `(.L_x_1) ;  /* 0x0000000108147547 */ /* 0x000fea000b800000 */
[----:B------:R-:W1:Y:S01]  /*00f0*/  LDC.64 R26, c[0x0][0x888] ;  /* 0x00022200ff1a7b82 */ /* 0x000e620000000a00 */
[----:B------:R-:W1:Y:S02]  /*0100*/  LDCU.64 UR4, c[0x0][0x358] ;  /* 0x00006b00ff0477ac */ /* 0x000e640008000a00 */
[----:B-1----:R1:W5:Y:S01]  /*0110*/  LDG.E R26, desc[UR4][R26.64] ;  /* 0x000000041a1a7981 */ /* 0x002362000c1e1900 */
[----:B------:R-:W-:Y:S01]  /*0120*/  HFMA2 R53, -RZ, RZ, 0, 5.9604644775390625e-08 ;  /* 0x00000001ff357431 */ /* 0x000fe200000001ff */
[----:B------:R-:W-:Y:S05]  /*0130*/  BRA `(.L_x_0) ;  /* 0x00000000000c7947 */ /* 0x000fea0003800000 */
.L_x_1:
[----:B------:R-:W1:Y:S01]  /*0140*/  LDCU UR4, c[0x0][0x880] ;  /* 0x00011000ff0477ac */ /* 0x000e620008000800 */
[----:B------:R-:W-:Y:S01]  /*0150*/  HFMA2 R53, -RZ, RZ, 0, 5.9604644775390625e-08 ;  /* 0x00000001ff357431 */ /* 0x000fe200000001ff */
[----:B-1----:R-:W-:-:S07]  /*0160*/  MOV R26, UR4 ;  /* 0x00000004001a7c02 */ /* 0x002fce0008000f00 */
.L_x_0:
[----:B------:R-:W2:Y:S02]  /*0170*/  LDCU.64 UR4, c[0x0][0x8b0] ;  /* 0x00011600ff0477ac */ /* 0x000ea40008000a00 */
[----:B--2---:R-:W-:-:S04]  /*0180*/  UISETP.NE.U32.AND UP0, UPT, UR4, URZ, UPT ;  /* 0x000000ff0400728c */ /* 0x004fc8000bf05070 */
[----:B------:R-:W-:-:S09]  /*0190*/  UISETP.NE.AND.EX UP0, UPT, UR5, URZ, UPT, UP0 ;  /* 0x000000ff0500728c */ /* 0x000fd2000bf05300 */
[----:B------:R-:W-:Y:S05]  /*01a0*/  BRA.U UP0, `(.L_x_2) ;  /* 0x0000000100287547 */ /* 0x000fea000b800000 */
[----:B------:R-:W2:Y:S02]  /*01b0*/  LDCU.64 UR4, c[0x0][0x8a8] ;  /* 0x00011500ff0477ac */ /* 0x000ea40008000a00 */
[----:B--2---:R-:W-:-:S04]  /*01c0*/  UISETP.NE.U32.AND UP0, UPT, UR4, URZ, UPT ;  /* 0x000000ff0400728c */ /* 0x004fc8000bf05070 */
[----:B------:R-:W-:-:S09]  /*01d0*/  UISETP.NE.AND.EX UP0, UPT, UR5, URZ, UPT, UP0 ;  /* 0x000000ff0500728c */ /* 0x000fd2000bf05300 */
[----:B------:R-:W-:Y:S05]  /*01e0*/  BRA.U !UP0, `(.L_x_3) ;  /* 0x0000000108107547 */ /* 0x000fea000b800000 */
[----:B------:R-:W2:Y:S01]  /*01f0*/  LDC.64 R24, c[0x0][0x8a8] ;  /* 0x00022a00ff187b82 */ /* 0x000ea20000000a00 */
[----:B------:R-:W2:Y:S02]  /*0200*/  LDCU.64 UR4, c[0x0][0x358] ;  /* 0x00006b00ff0477ac */ /* 0x000ea40008000a00 */
[----:B--2---:R2:W5:Y:S01]  /*0210*/  LDG.E R24, desc[UR4][R24.64] ;  /* 0x0000000418187981 */ /* 0x004562000c1e1900 */
[----:B------:R-:W-:Y:S05]  /*0220*/  BRA `(.L_x_2) ;  /* 0x0000000000087947 */ /* 0x000fea0003800000 */
.L_x_3:
[----:B------:R-:W2:Y:S02]  /*0230*/  LDCU UR4, c[0x0][0x8a0] ;  /* 0x00011400ff0477ac */ /* 0x000ea40008000800 */
[----:B--2---:R-:W-:Y:S02]  /*0240*/  MOV R24, UR4 ;  /* 0x0000000400187c02 */ /* 0x004fe40008000f00 */
.L_x_2:
[----:B------:R-:W-:Y:S01]  /*0250*/  IMAD.U32 R0, RZ, RZ, UR18 ;  /* 0x00000012ff007e24 */ /* 0x000fe2000f8e00ff */
[----:B------:R-:W-:Y:S04]  /*0260*/  BSSY.RECONVERGENT B0, `(.L_x_4) ;  /* 0x000000c000007945 */ /* 0x000fe80003800200 */
[C---:B------:R-:W-:Y:S02]  /*0270*/  ISETP.NE.OR P1, PT, R0.reuse, 0x1, !P3 ;  /* 0x000000010000780c */ /* 0x040fe40005f25670 */
[----:B------:R-:W-:-:S11]  /*0280*/  ISETP.NE.OR P0, PT, R0, 0x3, !P3 ;  /* 0x000000030000780c */ /* 0x000fd60005f05670 */
[----:B------:R-:W-:Y:S05]  /*0290*/  @P1 BRA `(.L_x_5) ;  /* 0x0000000000201947 */ /* 0x000fea0003800000 */
[----:B------:R-:W3:Y:S02]  /*02a0*/  LDCU.64 UR4, c[0x0][0x348] ;  /* 0x00006900ff0477ac */ /* 0x000ee40008000a00 */
[----:B---3--:R-:W-:Y:S02]  /*02b0*/  UIADD3 UR6, UP1, UPT, UR4, 0x80, URZ ;  /* 0x0000008004067890 */ /* 0x008fe4000ff3e0ff */
[----:B------:R-:W-:Y:S02]  /*02c0*/  UIADD3 UR4, UP0, UPT, UR4, 0x180, URZ ;  /* 0x0000018004047890 */ /* 0x000fe4000ff1e0ff */
[----:B------:R-:W-:Y:S02]  /*02d0*/  UIADD3.X UR7, UPT, UPT, URZ, UR5, URZ, UP1, !UPT ;  /* 0x00000005ff077290 */ /* 0x000fe40008ffe4ff */
[----:B------:R-:W-:-:S07]  /*02e0*/  UIADD3.X UR5, UPT, UPT, URZ, UR5, URZ, UP0, !UPT ;  /* 0x00000005ff057290 */ /* 0x000fce00087fe4ff */
[----:B------:R3:W-:Y:S02]  /*02f0*/  UTMACCTL.PF [UR6] ;  /* 0x00000000060079b9 */ /* 0x0007e40008040000 */
[----:B------:R3:W-:Y:S02]  /*0300*/  UTMACCTL.PF [UR4] ;  /* 0x00000000040079b9 */ /* 0x0007e40008040000 */
[----:B---3--:R-:W-:Y:S01]  /*0310*/  NOP ;  /* 0x0000000000007918 */ /* 0x008fe20000000000 */
.L_x_5:
[----:B------:R-:W-:Y:S05]  /*0320*/  BSYNC.RECONVERGENT B0 ;  /* 0x0000000000007941 */ /* 0x000fea0003800200 */
.L_x_4:
[----:B------:R-:W-:Y:S04]  /*0330*/  BSSY.RECONVERGENT B0, `(.L_x_6) ;  /* 0x000000a000007945 */ /* 0x000fe80003800200 */
        /* <DEDUP_REMOVED lines=9> */
.L_x_7:
[----:B------:R-:W-:Y:S05]  /*03d0*/  BSYNC.RECONVERGENT B0 ;  /* 0x0000000000007941 */ /* 0x000fea0003800200 */
.L_x_6:
[----:B------:R-:W3:Y:S01]  /*03e0*/  LDCU.64 UR4, c[0x0][0x888] ;  /* 0x00011100ff0477ac */ /* 0x000ee20008000a00 */
[----:B------:R-:W-:Y:S02]  /*03f0*/  UISETP.EQ.U32.AND UP2, UPT, UR8, URZ, UPT ;  /* 0x000000ff0800728c */ /* 0x000fe4000bf42070 */
[----:B------:R-:W-:Y:S02]  /*0400*/  UPLOP3.LUT UP3, UPT, UPT, UPT, UPT, 0x80, 0x8 ;  /* 0x000000000008789c */ /* 0x000fe40003f6f070 */
[----:B---3--:R-:W-:-:S04]  /*0410*/  UISETP.NE.U32.AND UP0, UPT, UR4, URZ, UPT ;  /* 0x000000ff0400728c */ /* 0x008fc8000bf05070 */
[----:B------:R-:W-:-:S04]  /*0420*/  UISETP.NE.AND.EX UP1, UPT, UR5, URZ, UPT, UP0 ;  /* 0x000000ff0500728c */ /* 0x000fc8000bf25300 */
[----:B------:R-:W-:-:S04]  /*0430*/  UISETP.EQ.OR.EX UP4, UPT, UR9, URZ, !UP1, UP2 ;  /* 0x000000ff0900728c */ /* 0x000fc8000cf82720 */
[----:B------:R-:W-:-:S06]  /*0440*/  UP2UR UR4, UPR, URZ, 0x10 ;  /* 0x00000010ff047883 */ /* 0x000fcc0008000000 */
[----:B------:R-:W-:Y:S01]  /*0450*/  MOV R57, UR4 ;  /* 0x0000000400397c02 */ /* 0x000fe20008000f00 */
[----:B------:R-:W-:Y:S06]  /*0460*/  BRA.U !UP4, `(.L_x_8) ;  /* 0x000000010c207547 */ /* 0x000fec000b800000 */
[----:B------:R-:W-:Y:S01]  /*0470*/  UISETP.NE.U32.AND UP2, UPT, UR8, URZ, UPT ;  /* 0x000000ff0800728c */ /* 0x000fe2000bf45070 */
[----:B-----5:R-:W-:Y:S01]  /*0480*/  FSETP.NEU.AND P0, PT, R26, RZ, PT ;  /* 0x000000ff1a00720b */ /* 0x020fe20003f0d000 */
[----:B------:R-:W-:Y:S02]  /*0490*/  USEL UR4, URZ, 0xffffffff, UP1 ;  /* 0xffffffffff047887 */ /* 0x000fe40008800000 */
[----:B------:R-:W-:-:S10]  /*04a0*/  UISETP.NE.AND.EX UP2, UPT, UR9, URZ, UPT, UP2 ;  /* 0x000000ff0900728c */ /* 0x000fd4000bf45320 */
[----:B------:R-:W-:Y:S01]  /*04b0*/  VOTEU.ANY UP0, P0 ;  /* 0x0000000000ff7886 */ /* 0x000fe20000000100 */
[----:B------:R-:W-:-:S04]  /*04c0*/  @!UP2 USEL UR4, URZ, 0xffffffff, UP0 ;  /* 0xffffffffff04a887 */ /* 0x000fc80008000000 */
[----:B------:R-:W-:-:S04]  /*04d0*/  ULOP3.LUT UR4, UR4, 0x1, URZ, 0xc0, !UPT ;  /* 0x0000000104047892 */ /* 0x000fc8000f8ec0ff */
[----:B------:R-:W-:-:S11]  /*04e0*/  UISETP.NE.U32.AND UP3, UPT, UR4, 0x1, UPT ;  /* 0x000000010400788c */ /* 0x000fd6000bf65070 */
.L_x_8:
[----:B------:R-:W3:Y:S01]  /*04f0*/  SHFL.IDX PT, R2, R54, RZ, 0x1f ;  /* 0x00001fff36027589 */ /* 0x000ee200000e0000 */
[----:B------:R-:W-:Y:S01]  /*0500*/  UISETP.NE.AND UP5, UPT, UR18, 0x2, UPT ;  /* 0x000000021200788c */ /* 0x000fe2000bfa5270 */
[----:B---3--:R-:W-:-:S13]  /*0510*/  ISETP.NE.AND P0, PT, R2, RZ, PT ;  /* 0x000000ff0200720c */ /* 0x008fda0003f05270 */
[----:B------:R-:W-:Y:S05]  /*0520*/  @P0 BRA `(.L_x_9) ;  /* 0x0000000000600947 */ /* 0x000fea0003800000 */
[----:B------:R-:W3:Y:S01]  /*0530*/  S2UR UR4, SR_CgaCtaId ;  /* 0x00000000000479c3 */ /* 0x000ee20000008800 */
[----:B------:R-:W-:Y:S01]  /*0540*/  UMOV UR5, 0x400 ;  /* 0x0000040000057882 */ /* 0x000fe20000000000 */
[----:B------:R-:W-:Y:S01]  /*0550*/  UMOV UR8, 0x1 ;  /* 0x0000000100087882 */ /* 0x000fe20000000000 */
[----:B------:R-:W-:Y:S01]  /*0560*/  UMOV UR6, 0x2 ;  /* 0x0000000200067882 */ /* 0x000fe20000000000 */
[----:B------:R-:W-:-:S04]  /*0570*/  UIADD3 UR8, UPT, UPT, -UR8, 0x100000, URZ ;  /* 0x0010000008087890 */ /* 0x000fc8000fffe1ff */
[----:B------:R-:W-:Y:S02]  /*0580*/  USHF.L.U32 UR9, UR8, 0xb, URZ ;  /* 0x0000000b08097899 */ /* 0x000fe400080006ff */
[----:B------:R-:W-:Y:S02]  /*0590*/  USHF.L.U32 UR8, UR8, 0x1, URZ ;  /* 0x0000000108087899 */ /* 0x000fe400080006ff */
[----:B------:R-:W-:-:S04]  /*05a0*/  UIADD3 UR6, UPT, UPT, -UR6, 0x100000, URZ ;  /* 0x0010000006067890 */ /* 0x000fc8000fffe1ff */
[----:B------:R-:W-:Y:S02]  /*05b0*/  USHF.L.U32 UR7, UR6, 0xb, URZ ;  /* 0x0000000b06077899 */ /* 0x000fe400080006ff */
[----:B------:R-:W-:Y:S01]  /*05c0*/  USHF.L.U32 UR6, UR6, 0x1, URZ ;  /* 0x0000000106067899 */ /* 0x000fe200080006ff */
[----:B------:R-:W-:Y:S01]  /*05d0*/  ELECT P0, URZ, PT ;  /* 0x0000000000ff782f */ /* 0x000fe20003800000 */
[----:B---3--:R-:W-:Y:S01]  /*05e0*/  ULEA UR4, UR4, UR5, 0x18 ;  /* 0x0000000504047291 */ /* 0x008fe2000f8ec0ff */
[----:B------:R-:W3:Y:S11]  /*05f0*/  FENCE.VIEW.ASYNC.S ;  /* 0x00000000000073c6 */ /* 0x000ef60000000000 */
[----:B---3--:R3:W4:Y:S01]  /*0600*/  SYNCS.EXCH.64 URZ, [UR4], UR8 ;  /* 0x0000000804ff75b2 */ /* 0x0087220008000100 */
[----:B------:R3:W1:Y:S01]  /*0610*/  SYNCS.EXCH.64 URZ, [UR4+0x28], UR6 ;  /* 0x0000280604ff75b2 */ /* 0x0006620008000100 */
        /* <DEDUP_REMOVED lines=8> */
[----:B------:R-:W-:Y:S01]  /*06a0*/  NOP ;  /* 0x0000000000007918 */ /* 0x000fe20000000000 */
.L_x_9:
[----:B------:R-:W2:Y:S01]  /*06b0*/  SHFL.IDX PT, R2, R54, RZ, 0x1f ;  /* 0x00001fff36027589 */ /* 0x000ea200000e0000 */
[----:B------:R-:W-:Y:S01]  /*06c0*/  NOP ;  /* 0x0000000000007918 */ /* 0x000fe20000000000 */
[----:B--2---:R-:W-:-:S13]  /*06d0*/  ISETP.NE.AND P0, PT, R2, 0x1, PT ;  /* 0x000000010200780c */ /* 0x004fda0003f05270 */
[----:B------:R-:W-:Y:S05]  /*06e0*/  @P0 BRA `(.L_x_10) ;  /* 0x0000000000500947 */ /* 0x000fea0003800000 */
[----:B---3--:R-:W2:Y:S01]  /*06f0*/  S2UR UR4, SR_CgaCtaId ;  /* 0x00000000000479c3 */ /* 0x008ea20000008800 */
        /* <DEDUP_REMOVED lines=10> */
[----:B--2---:R-:W-:Y:S01]  /*07a0*/  ULEA UR4, UR4, UR5, 0x18 ;  /* 0x0000000504047291 */ /* 0x004fe2000f8ec0ff */
[----:B------:R-:W2:Y:S11]  /*07b0*/  FENCE.VIEW.ASYNC.S ;  /* 0x00000000000073c6 */ /* 0x000eb60000000000 */
[----:B--2---:R2:W3:Y:S01]  /*07c0*/  SYNCS.EXCH.64 URZ, [UR4+0x50], UR8 ;  /* 0x0000500804ff75b2 */ /* 0x0044e20008000100 */
[----:B------:R2:W1:Y:S01]  /*07d0*/  SYNCS.EXCH.64 URZ, [UR4+0x68], UR6 ;  /* 0x0000680604ff75b2 */ /* 0x0004620008000100 */
[----:B------:R2:W1:Y:S01]  /*07e0*/  SYNCS.EXCH.64 URZ, [UR4+0x58], UR8 ;  /* 0x0000580804ff75b2 */ /* 0x0004620008000100 */
[----:B------:R2:W1:Y:S01]  /*07f0*/  SYNCS.EXCH.64 URZ, [UR4+0x70], UR6 ;  /* 0x0000700604ff75b2 */ /* 0x0004620008000100 */
[----:B------:R2:W1:Y:S01]  /*0800*/  SYNCS.EXCH.64 URZ, [UR4+0x60], UR8 ;  /* 0x0000600804ff75b2 */ /* 0x0004620008000100 */
[----:B------:R2:W1:Y:S01]  /*0810*/  SYNCS.EXCH.64 URZ, [UR4+0x78], UR6 ;  /* 0x0000780604ff75b2 */ /* 0x0004620008000100 */
[----:B------:R-:W-:Y:S01]  /*0820*/  NOP ;  /* 0x0000000000007918 */ /* 0x000fe20000000000 */
.L_x_10:
[----:B------:R-:W4:Y:S01]  /*0830*/  SHFL.IDX PT, R2, R54, RZ, 0x1f ;  /* 0x00001fff36027589 */ /* 0x000f2200000e0000 */
[----:B------:R-:W-:Y:S01]  /*0840*/  NOP ;  /* 0x0000000000007918 */ /* 0x000fe20000000000 */
[----:B----4-:R-:W-:-:S13]  /*0850*/  ISETP.NE.AND P0, PT, R2, 0x3, PT ;  /* 0x000000030200780c */ /* 0x010fda0003f05270 */
[----:B------:R-:W-:Y:S05]  /*0860*/  @P0 BRA `(.L_x_11) ;  /* 0x0000000000300947 */ /* 0x000fea0003800000 */
[----:B--23--:R-:W2:Y:S01]  /*0870*/  S2UR UR4, SR_CgaCtaId ;  /* 0x00000000000479c3 */ /* 0x00cea20000008800 */
[----:B------:R-:W-:Y:S01]  /*0880*/  UMOV UR6, 0x400 ;  /* 0x0000040000067882 */ /* 0x000fe20000000000 */
[----:B------:R-:W-:Y:S01]  /*0890*/  UMOV UR5, 0x20 ;  /* 0x0000002000057882 */ /* 0x000fe20000000000 */
[----:B------:R-:W-:Y:S01]  /*08a0*/  ELECT P0, URZ, PT ;  /* 0x0000000000ff782f */ /* 0x000fe20003800000 */
[----:B--2---:R-:W-:Y:S02]  /*08b0*/  ULEA UR6, UR4, UR6, 0x18 ;  /* 0x0000000604067291 */ /* 0x004fe4000f8ec0ff */
[----:B------:R-:W-:-:S04]  /*08c0*/  UIADD3 UR4, UPT, UPT, -UR5, 0x100000, URZ ;  /* 0x0010000005047890 */ /* 0x000fc8000fffe1ff */
[----:B------:R-:W-:Y:S02]  /*08d0*/  USHF.L.U32 UR5, UR4, 0xb, URZ ;  /* 0x0000000b04057899 */ /* 0x000fe400080006ff */
[----:B------:R-:W-:Y:S01]  /*08e0*/  USHF.L.U32 UR4, UR4, 0x1, URZ ;  /* 0x0000000104047899 */ /* 0x000fe200080006ff */
[----:B------:R-:W2:Y:S11]  /*08f0*/  FENCE.VIEW.ASYNC.S ;  /* 0x00000000000073c6 */ /* 0x000eb60000000000 */
[----:B--2---:R4:W2:Y:S01]  /*0900*/  SYNCS.EXCH.64 URZ, [UR6+0x80], UR4 ;  /* 0x0000800406ff75b2 */ /* 0x0048a20008000100 */
[----:B------:R4:W3:Y:S02]  /*0910*/  SYNCS.EXCH.64 URZ, [UR6+0x88], UR4 ;  /* 0x0000880406ff75b2 */ /* 0x0008e40008000100 */
[----:B----4-:R-:W-:Y:S01]  /*0920*/  NOP ;  /* 0x0000000000007918 */ /* 0x010fe20000000000 */
.L_x_11:
[----:B------:R-:W4:Y:S01]  /*0930*/  SHFL.IDX PT, R2, R54, RZ, 0x1f ;  /* 0x00001fff36027589 */ /* 0x000f2200000e0000 */
[----:B------:R-:W-:Y:S01]  /*0940*/  NOP ;  /* 0x0000000000007918 */ /* 0x000fe20000000000 */
[----:B----4-:R-:W-:-:S13]  /*0950*/  ISETP.NE.AND P0, PT, R2, 0x4, PT ;  /* 0x000000040200780c */ /* 0x010fda0003f05270 */
[----:B------:R-:W-:Y:S05]  /*0960*/  @P0 BRA `(.L_x_12) ;  /* 0x00000000004c0947 */ /* 0x000fea0003800000 */
[----:B--23--:R-:W2:Y:S01]  /*0970*/  S2UR UR6, SR_CgaCtaId ;  /* 0x00000000000679c3 */ /* 0x00cea20000008800 */
[----:B------:R-:W-:Y:S01]  /*0980*/  UMOV UR4, 0x1e0 ;  /* 0x000001e000047882 */ /* 0x000fe20000000000 */
[----:B------:R-:W-:Y:S01]  /*0990*/  UMOV UR5, 0x400 ;  /* 0x0000040000057882 */ /* 0x000fe20000000000 */
[----:B------:R-:W-:Y:S01]  /*09a0*/  USEL UR4, UR4, 0x1a0, UP3 ;  /* 0x000001a004047887 */ /* 0x000fe20009800000 */
[----:B------:R-:W-:Y:S01]  /*09b0*/  UMOV UR8, 0x1 ;  /* 0x0000000100087882 */ /* 0x000fe20000000000 */
[----:B------:R-:W-:Y:S01]  /*09c0*/  ELECT P0, URZ, PT ;  /* 0x0000000000ff782f */ /* 0x000fe20003800000 */
[----:B------:R-:W-:-:S04]  /*09d0*/  UIADD3 UR8, UPT, UPT, -UR8, 0x100000, URZ ;  /* 0x0010000008087890 */ /* 0x000fc8000fffe1ff */
[----:B------:R-:W-:Y:S02]  /*09e0*/  USHF.L.U32 UR9, UR8, 0xb, URZ ;  /* 0x0000000b08097899 */ /* 0x000fe400080006ff */
[----:B------:R-:W-:Y:S02]  /*09f0*/  USHF.L.U32 UR8, UR8, 0x1, URZ ;  /* 0x0000000108087899 */ /* 0x000fe400080006ff */
[----:B--2---:R-:W-:Y:S02]  /*0a00*/  ULEA UR6, UR6, UR5, 0x18 ;  /* 0x0000000506067291 */ /* 0x004fe4000f8ec0ff */
[----:B------:R-:W-:-:S04]  /*0a10*/  UIADD3 UR4, UPT, UPT, -UR4, 0x100000, URZ ;  /* 0x0010000004047890 */ /* 0x000fc8000fffe1ff */
[----:B------:R-:W-:Y:S02]  /*0a20*/  USHF.L.U32 UR5, UR4, 0xb, URZ ;  /* 0x0000000b04057899 */ /* 0x000fe400080006ff */
[----:B------:R-:W-:Y:S01]  /*0a30*/  USHF.L.U32 UR4, UR4, 0x1, URZ ;  /* 0x0000000104047899 */ /* 0x000fe200080006ff */
[----:B------:R-:W2:Y:S03]  /*0a40*/  FENCE.VIEW.ASYNC.S ;  /* 0x00000000000073c6 */ /* 0x000ea60000000000 */
[----:B--2---:R4:W2:Y:S08]  /*0a50*/  SYNCS.EXCH.64 URZ, [UR6+0x90], UR8 ;  /* 0x0000900806ff75b2 */ /* 0x0048b00008000100 */
[----:B------:R4:W3:Y:S01]  /*0a60*/  SYNCS.EXCH.64 URZ, [UR6+0xa0], UR4 ;  /* 0x0000a00406ff75b2 */ /* 0x0008e20008000100 */
[----:B------:R4:W1:Y:S01]  /*0a70*/  SYNCS.EXCH.64 URZ, [UR6+0x98], UR8 ;  /* 0x0000980806ff75b2 */ /* 0x0008620008000100 */
[----:B------:R4:W1:Y:S02]  /*0a80*/  SYNCS.EXCH.64 URZ, [UR6+0xa8], UR4 ;  /* 0x0000a80406ff75b2 */ /* 0x0008640008000100 */
[----:B----4-:R-:W-:Y:S01]  /*0a90*/  NOP ;  /* 0x0000000000007918 */ /* 0x010fe20000000000 */
.L_x_12:
[----:B------:R-:W4:Y:S01]  /*0aa0*/  SHFL.IDX PT, R2, R54, RZ, 0x1f ;  /* 0x00001fff36027589 */ /* 0x000f2200000e0000 */
[----:B------:R-:W-:Y:S01]  /*0ab0*/  NOP ;  /* 0x0000000000007918 */ /* 0x000fe20000000000 */
[----:B----4-:R-:W-:-:S13]  /*0ac0*/  ISETP.NE.AND P0, PT, R2, 0x5, PT ;  /* 0x000000050200780c */ /* 0x010fda0003f05270 */
[----:B------:R-:W-:Y:S05]  /*0ad0*/  @P0 BRA `(.L_x_13) ;  /* 0x0000000000580947 */ /* 0x000fea0003800000 */
[----:B--23--:R-:W2:Y:S01]  /*0ae0*/  S2UR UR4, SR_CgaCtaId ;  /* 0x00000000000479c3 */ /* 0x00cea20000008800 */
        /* <DEDUP_REMOVED lines=12> */
[----:B--2---:R4:W2:Y:S01]  /*0bb0*/  SYNCS.EXCH.64 URZ, [UR4+0xb0], UR8 ;  /* 0x0000b00804ff75b2 */ /* 0x0048a20008000100 */
[----:B------:R4:W3:Y:S01]  /*0bc0*/  SYNCS.EXCH.64 URZ, [UR4+0xd0], UR6 ;  /* 0x0000d00604ff75b2 */ /* 0x0008e20008000100 */
[----:B------:R4:W1:Y:S01]  /*0bd0*/  SYNCS.EXCH.64 URZ, [UR4+0xb8], UR8 ;  /* 0x0000b80804ff75b2 */ /* 0x0008620008000100 */
[----:B------:R4:W1:Y:S01]  /*0be0*/  SYNCS.EXCH.64 URZ, [UR4+0xd8], UR6 ;  /* 0x0000d80604ff75b2 */ /* 0x0008620008000100 */
[----:B------:R4:W1:Y:S01]  /*0bf0*/  SYNCS.EXCH.64 URZ, [UR4+0xc0], UR8 ;  /* 0x0000c00804ff75b2 */ /* 0x0008620008000100 */
[----:B------:R4:W1:Y:S01]  /*0c00*/  SYNCS.EXCH.64 URZ, [UR4+0xe0], UR6 ;  /* 0x0000e00604ff75b2 */ /* 0x0008620008000100 */
[----:B------:R4:W1:Y:S01]  /*0c10*/  SYNCS.EXCH.64 URZ, [UR4+0xc8], UR8 ;  /* 0x0000c80804ff75b2 */ /* 0x0008620008000100 */
[----:B------:R4:W1:Y:S02]  /*0c20*/  SYNCS.EXCH.64 URZ, [UR4+0xe8], UR6 ;  /* 0x0000e80604ff75b2 */ /* 0x0008640008000100 */
[----:B----4-:R-:W-:Y:S01]  /*0c30*/  NOP ;  /* 0x0000000000007918 */ /* 0x010fe20000000000 */
.L_x_13:
[----:B------:R-:W4:Y:S01]  /*0c40*/  SHFL.IDX PT, R2, R54, RZ, 0x1f ;  /* 0x00001fff36027589 */ /* 0x000f2200000e0000 */
[----:B------:R-:W1:Y:S01]  /*0c50*/  S2UR UR54, SR_CgaCtaId ;  /* 0x00000000003679c3 */ /* 0x000e620000008800 */
[----:B------:R-:W-:Y:S01]  /*0c60*/  NOP ;  /* 0x0000000000007918 */ /* 0x000fe20000000000 */
[----:B----4-:R-:W-:-:S13]  /*0c70*/  ISETP.NE.AND P0, PT, R2, 0x3, PT ;  /* 0x000000030200780c */ /* 0x010fda0003f05270 */
[----:B-1----:R-:W-:Y:S05]  /*0c80*/  @P0 BRA `(.L_x_14) ;  /* 0x0000000000340947 */ /* 0x002fea0003800000 */
[----:B--23--:R-:W-:Y:S01]  /*0c90*/  UMOV UR4, 0x400 ;  /* 0x0000040000047882 */ /* 0x00cfe20000000000 */
[----:B------:R-:W-:Y:S01]  /*0ca0*/  UMOV UR6, 0x20 ;  /* 0x0000002000067882 */ /* 0x000fe20000000000 */
[----:B------:R-:W-:Y:S02]  /*0cb0*/  ULEA UR4, UR54, UR4, 0x18 ;  /* 0x0000000436047291 */ /* 0x000fe4000f8ec0ff */
[----:B------:R-:W-:-:S04]  /*0cc0*/  UIADD3 UR6, UPT, UPT, -UR6, 0x100000, URZ ;  /* 0x0010000006067890 */ /* 0x000fc8000fffe1ff */
[----:B------:R-:W-:Y:S02]  /*0cd0*/  USHF.L.U32 UR7, UR6, 0xb, URZ ;  /* 0x0000000b06077899 */ /* 0x000fe400080006ff */
[----:B------:R-:W-:Y:S01]  /*0ce0*/  USHF.L.U32 UR6, UR6, 0x1, URZ ;  /* 0x0000000106067899 */ /* 0x000fe200080006ff */
[----:B------:R-:W-:Y:S01]  /*0cf0*/  ELECT P0, URZ, PT ;  /* 0x0000000000ff782f */ /* 0x000fe20003800000 */
[----:B------:R-:W1:Y:S10]  /*0d00*/  FENCE.VIEW.ASYNC.S ;  /* 0x00000000000073c6 */ /* 0x000e740000000000 */
[----:B-1----:R1:W4:Y:S01]  /*0d10*/  SYNCS.EXCH.64 URZ, [UR4+0xf0], UR6 ;  /* 0x0000f00604ff75b2 */ /* 0x0023220008000100 */
[----:B------:R1:W2:Y:S01]  /*0d20*/  SYNCS.EXCH.64 URZ, [UR4+0x100], UR6 ;  /* 0x0001000604ff75b2 */ /* 0x0002a20008000100 */
[----:B------:R1:W3:Y:S01]  /*0d30*/  SYNCS.EXCH.64 URZ, [UR4+0xf8], UR6 ;  /* 0x0000f80604ff75b2 */ /* 0x0002e20008000100 */
[----:B------:R1:W1:Y:S01]  /*0d40*/  SYNCS.EXCH.64 URZ, [UR4+0x108], UR6 ;  /* 0x0001080604ff75b2 */ /* 0x0002620008000100 */
[----:B------:R-:W-:Y:S01]  /*0d50*/  NOP ;  /* 0x0000000000007918 */ /* 0x000fe20000000000 */
.L_x_14:
[----:B-123--:R-:W1:Y:S01]  /*0d60*/  LDCU UR4, c[0x0][0x36c] ;  /* 0x00006d80ff0477ac */ /* 0x00ee620008000800 */
[----:B------:R-:W-:Y:S01]  /*0d70*/  ISETP.NE.OR P3, PT, R0, 0x2, !P3 ;  /* 0x000000020000780c */ /* 0x000fe20005f65670 */
[----:B------:R-:W-:Y:S01]  /*0d80*/  NOP ;  /* 0x0000000000007918 */ /* 0x000fe20000000000 */
[----:B------:R-:W-:Y:S01]  /*0d90*/  LOP3.LUT R0, R64, 0x1f, RZ, 0xc0, !PT ;  /* 0x0000001f40007812 */ /* 0x000fe200078ec0ff */
[----:B------:R-:W-:Y:S02]  /*0da0*/  UISETP.NE.AND UP4, UPT, UR18, URZ, UPT ;  /* 0x000000ff1200728c */ /* 0x000fe4000bf85270 */
[----:B-1----:R-:W-:-:S09]  /*0db0*/  UISETP.EQ.U32.AND UP6, UPT, UR4, 0x1, UPT ;  /* 0x000000010400788c */ /* 0x002fd2000bfc2070 */
[----:B------:R-:W-:Y:S05]  /*0dc0*/  BRA.U !UP6, `(.L_x_15) ;  /* 0x000000010e087547 */ /* 0x000fea000b800000 */
[----:B----4-:R-:W-:Y:S01]  /*0dd0*/  UCGABAR_ARV ;  /* 0x00000000000079c7 */ /* 0x010fe20008000000 */
[----:B------:R-:W-:Y:S05]  /*0de0*/  BRA `(.L_x_16) ;  /* 0x0000000000047947 */ /* 0x000fea0003800000 */
.L_x_15:
[----:B----4-:R-:W-:Y:S01]  /*0df0*/  NOP ;  /* 0x0000000000007918 */ /* 0x010fe20000000000 */
.L_x_16:
[----:B------:R-:W1:Y:S01]  /*0e00*/  S2UR UR26, SR_CTAID.X ;  /* 0x00000000001a79c3 */ /* 0x000e620000002500 */
[----:B------:R-:W-:-:S05]  /*0e10*/  CS2R.32 R56, SR_CgaSize ;  /* 0x0000000000387805 */ /* 0x000fca0000008a00 */
[----:B------:R-:W-:-:S05]  /*0e20*/  IMAD R56, R56, -0xa0, RZ ;  /* 0xffffff6038387824 */ /* 0x000fca00078e02ff */
[----:B------:R-:W-:-:S14]  /*0e30*/  R2UR UR5, R56 ;  /* 0x00000000380572ca */ /* 0x000fdc00000e0000 */
[----:B------:R-:W2:Y:S01]  /*0e40*/  LDCU UR5, c[0x0][UR5+0x2b0] ;  /* 0x00005600050577ac */ /* 0x000ea20008000800 */
[----:B------:R-:W-:-:S05]  /*0e50*/  CS2R.32 R56, SR_CgaSize ;  /* 0x0000000000387805 */ /* 0x000fca0000008a00 */
[----:B------:R-:W-:-:S05]  /*0e60*/  IMAD R56, R56, -0xa0, RZ ;  /* 0xffffff6038387824 */ /* 0x000fca00078e02ff */
[----:B------:R-:W-:-:S14]  /*0e70*/  R2UR UR4, R56 ;  /* 0x00000000380472ca */ /* 0x000fdc00000e0000 */
[----:B------:R-:W3:Y:S01]  /*0e80*/  LDCU UR4, c[0x0][UR4+0x2b4] ;  /* 0x00005680040477ac */ /* 0x000ee20008000800 */
[----:B------:R-:W4:Y:S01]  /*0e90*/  S2UR UR30, SR_CTAID.Y ;  /* 0x00000000001e79c3 */ /* 0x000f220000002600 */
[----:B------:R-:W-:-:S05]  /*0ea0*/  CS2R.32 R56, SR_CgaSize ;  /* 0x0000000000387805 */ /* 0x000fca0000008a00 */
[----:B------:R-:W-:-:S05]  /*0eb0*/  IMAD R56, R56, -0xa0, RZ ;  /* 0xffffff6038387824 */ /* 0x000fca00078e02ff */
[----:B------:R-:W-:-:S14]  /*0ec0*/  R2UR UR6, R56 ;  /* 0x00000000380672ca */ /* 0x000fdc00000e0000 */
[----:B------:R-:W3:Y:S01]  /*0ed0*/  LDCU UR6, c[0x0][UR6+0x2a0] ;  /* 0x00005400060677ac */ /* 0x000ee20008000800 */
[----:B------:R-:W-:-:S05]  /*0ee0*/  CS2R.32 R56, SR_CgaSize ;  /* 0x0000000000387805 */ /* 0x000fca0000008a00 */
[----:B------:R-:W-:-:S05]  /*0ef0*/  IMAD R56, R56, -0xa0, RZ ;  /* 0xffffff6038387824 */ /* 0x000fca00078e02ff */
[----:B------:R-:W-:-:S14]  /*0f00*/  R2UR UR7, R56 ;  /* 0x00000000380772ca */ /* 0x000fdc00000e0000 */
[----:B------:R-:W3:Y:S01]  /*0f10*/  LDCU UR7, c[0x0][UR7+0x2a4] ;  /* 0x00005480070777ac */ /* 0x000ee20008000800 */
[----:B------:R-:W-:Y:S01]  /*0f20*/  USHF.L.U32 UR24, UR54, 0xa, URZ ;  /* 0x0000000a36187899 */ /* 0x000fe200080006ff */
[----:B------:R-:W3:Y:S01]  /*0f30*/  LDCU UR19, c[0x0][0xb24] ;  /* 0x00016480ff1377ac */ /* 0x000ee20008000800 */
[----:B------:R-:W3:Y:S01]  /*0f40*/  LDCU UR42, c[0x0][0xb24] ;  /* 0x00016480ff2a77ac */ /* 0x000ee20008000800 */
[----:B-1----:R-:W-:Y:S01]  /*0f50*/  I2FP.F32.U32 R3, UR26 ;  /* 0x0000001a00037c45 */ /* 0x002fe20008201000 */
[----:B------:R-:W1:Y:S04]  /*0f60*/  LDCU UR22, c[0x0][0xb30] ;  /* 0x00016600ff1677ac */ /* 0x000e680008000800 */
[----:B--2---:R-:W-:Y:S01]  /*0f70*/  FMUL R3, R3, UR5 ;  /* 0x0000000503037c20 */ /* 0x004fe20008400000 */
[----:B------:R-:W-:Y:S01]  /*0f80*/  ULOP3.LUT UR24, UR24, 0x400, URZ, 0xc0, !UPT ;  /* 0x0000040018187892 */ /* 0x000fe2000f8ec0ff */
[----:B----4-:R-:W-:-:S04]  /*0f90*/  I2FP.F32.U32 R2, UR30 ;  /* 0x0000001e00027c45 */ /* 0x010fc80008201000 */
[----:B------:R-:W2:Y:S01]  /*0fa0*/  F2I.U32.TRUNC.NTZ R3, R3 ;  /* 0x0000000300037305 */ /* 0x000ea2000020f000 */
[----:B---3--:R-:W-:-:S07]  /*0fb0*/  FMUL R2, R2, UR4 ;  /* 0x0000000402027c20 */ /* 0x008fce0008400000 */
[----:B------:R-:W3:Y:S01]  /*0fc0*/  F2I.U32.TRUNC.NTZ R2, R2 ;  /* 0x0000000200027305 */ /* 0x000ee2000020f000 */
[----:B--2---:R-:W-:Y:S02]  /*0fd0*/  R2UR UR5, R3 ;  /* 0x00000000030572ca */ /* 0x004fe400000e0000 */
[----:B---3--:R-:W-:Y:S02]  /*0fe0*/  R2UR UR4, R2 ;  /* 0x00000000020472ca */ /* 0x008fe400000e0000 */
[----:B------:R-:W-:-:S09]  /*0ff0*/  PRMT R2, RZ, 0x7610, R2 ;  /* 0x00007610ff027816 */ /* 0x000fd20000000002 */
[----:B------:R-:W-:-:S04]  /*1000*/  UIADD3 UR5, UPT, UPT, -UR5, URZ, URZ ;  /* 0x000000ff05057290 */ /* 0x000fc8000fffe1ff */
[----:B------:R-:W-:Y:S02]  /*1010*/  UIMAD UR5, UR6, UR5, UR26 ;  /* 0x00000005060572a4 */ /* 0x000fe4000f8e021a */
[----:B------:R-:W-:-:S04]  /*1020*/  UIADD3 UR4, UPT, UPT, -UR4, URZ, URZ ;  /* 0x000000ff04047290 */ /* 0x000fc8000fffe1ff */
[----:B------:R-:W-:Y:S01]  /*1030*/  IMAD.U32 R56, RZ, RZ, UR5 ;  /* 0x00000005ff387e24 */ /* 0x000fe2000f8e00ff */
[----:B------:R-:W-:-:S06]  /*1040*/  UIMAD UR4, UR7, UR4, UR30 ;  /* 0x00000004070472a4 */ /* 0x000fcc000f8e021e */
[----:B------:R-:W-:Y:S01]  /*1050*/  IMAD.U32 R55, RZ, RZ, UR4 ;  /* 0x00000004ff377e24 */ /* 0x000fe2000f8e00ff */
[----:B-1----:R-:W-:Y:S06]  /*1060*/  BRA.U UP4, `(.L_x_17) ;  /* 0x00000001042c7547 */ /* 0x002fec000b800000 */
[----:B------:R-:W-:Y:S02]  /*1070*/  R2UR UR4, R55 ;  /* 0x00000000370472ca */ /* 0x000fe400000e0000 */
[----:B------:R-:W-:-:S11]  /*1080*/  R2UR UR6, R56 ;  /* 0x00000000380672ca */ /* 0x000fd600000e0000 */
[----:B------:R-:W-:-:S04]  /*1090*/  UISETP.NE.AND UP0, UPT, UR4, URZ, UPT ;  /* 0x000000ff0400728c */ /* 0x000fc8000bf05270 */
[----:B------:R-:W-:-:S04]  /*10a0*/  UISETP.EQ.OR UP0, UPT, UR6, URZ, !UP0 ;  /* 0x000000ff0600728c */ /* 0x000fc8000c702670 */
[----:B------:R-:W-:Y:S02]  /*10b0*/  USEL UR5, URZ, 0x1, !UP0 ;  /* 0x00000001ff057887 */ /* 0x000fe4000c000000 */
[----:B------:R-:W-:-:S04]  /*10c0*/  UISETP.NE.AND UP0, UPT, UR4, URZ, UPT ;  /* 0x000000ff0400728c */ /* 0x000fc8000bf05270 */
[----:B------:R-:W-:Y:S02]  /*10d0*/  USEL UR4, URZ, 0x2, UP0 ;  /* 0x00000002ff047887 */ /* 0x000fe40008000000 */
[----:B------:R-:W-:-:S04]  /*10e0*/  UISETP.NE.AND UP0, UPT, UR6, 0x1, UPT ;  /* 0x000000010600788c */ /* 0x000fc8000bf05270 */
[----:B------:R-:W-:-:S04]  /*10f0*/  USEL UR4, UR4, 0x2, UP0 ;  /* 0x0000000204047887 */ /* 0x000fc80008000000 */
[----:B------:R-:W-:-:S06]  /*1100*/  UIADD3 UR4, UPT, UPT, UR5, UR4, URZ ;  /* 0x0000000405047290 */ /* 0x000fcc000fffe0ff */
[----:B------:R-:W-:-:S07]  /*1110*/  IMAD.U32 R2, RZ, RZ, UR4 ;  /* 0x00000004ff027e24 */ /* 0x000fce000f8e00ff */
.L_x_17:
[----:B------:R-:W1:Y:S01]  /*1120*/  S2UR UR36, SR_CTAID.Z ;  /* 0x00000000002479c3 */ /* 0x000e620000002700 */
[----:B------:R-:W-:-:S09]  /*1130*/  UISETP.GE.AND UP0, UPT, UR19, 0x1, UPT ;  /* 0x000000011300788c */ /* 0x000fd2000bf06270 */
[----:B------:R-:W-:Y:S05]  /*1140*/  BRA.U !UP0, `(.L_x_18) ;  /* 0x0000000108d07547 */ /* 0x000fea000b800000 */
[----:B------:R-:W2:Y:S01]  /*1150*/  LDCU UR20, c[0x0][0xb0c] ;  /* 0x00016180ff1477ac */ /* 0x000ea20008000800 */
[----:B------:R-:W3:Y:S01]  /*1160*/  LDCU.128 UR12, c[0x0][0xb10] ;  /* 0x00016200ff0c77ac */ /* 0x000ee20008000c00 */
[----:B------:R-:W4:Y:S01]  /*1170*/  LDCU UR6, c[0x0][0x370] ;  /* 0x00006e00ff0677ac */ /* 0x000f220008000800 */
[----:B------:R-:W1:Y:S01]  /*1180*/  LDCU UR7, c[0x0][0x374] ;  /* 0x00006e80ff0777ac */ /* 0x000e620008000800 */
[----:B------:R-:W1:Y:S01]  /*1190*/  LDCU UR21, c[0x0][0xb20] ;  /* 0x00016400ff1577ac */ /* 0x000e620008000800 */
[----:B--2---:R-:W-:Y:S02]  /*11a0*/  UISETP.NE.AND UP0, UPT, UR20, 0x1, UPT ;  /* 0x000000011400788c */ /* 0x004fe4000bf05270 */
[----:B---3--:R-:W-:Y:S01]  /*11b0*/  UIMAD.WIDE.U32 UR4, UR26, UR12, URZ ;  /* 0x0000000c1a0472a5 */ /* 0x008fe2000f8e00ff */
[----:B------:R-:W2:Y:S01]  /*11c0*/  LDCU.64 UR8, c[0x0][0xb28] ;  /* 0x00016500ff0877ac */ /* 0x000ea20008000a00 */
[----:B----4-:R-:W-:Y:S02]  /*11d0*/  UIMAD.WIDE.U32 UR10, UR6, UR12, URZ ;  /* 0x0000000c060a72a5 */ /* 0x010fe4000f8e00ff */
[----:B------:R-:W-:-:S02]  /*11e0*/  USHF.R.U32.HI UR5, URZ, UR13, UR5 ;  /* 0x0000000dff057299 */ /* 0x000fc40008011605 */
[----:B------:R-:W-:Y:S02]  /*11f0*/  UISETP.NE.AND UP2, UPT, UR19, 0x1, UPT ;  /* 0x000000011300788c */ /* 0x000fe4000bf45270 */
[----:B------:R-:W-:Y:S01]  /*1200*/  USEL UR5, UR26, UR5, !UP0 ;  /* 0x000000051a057287 */ /* 0x000fe2000c000000 */
[----:B------:R-:W-:Y:S01]  /*1210*/  UMOV UR10, UR11 ;  /* 0x0000000b000a7c82 */ /* 0x000fe20008000000 */
[----:B------:R-:W-:Y:S02]  /*1220*/  UIMAD.WIDE.U32 UR16, UR30, UR15, URZ ;  /* 0x0000000f1e1072a5 */ /* 0x000fe4000f8e00ff */
[----:B------:R-:W-:Y:S02]  /*1230*/  @UP0 USHF.R.U32.HI UR6, URZ, UR13, UR10 ;  /* 0x0000000dff060299 */ /* 0x000fe4000801160a */
[----:B------:R-:W-:Y:S02]  /*1240*/  UISETP.NE.AND UP0, UPT, UR14, 0x1, UPT ;  /* 0x000000010e00788c */ /* 0x000fe4000bf05270 */
[----:B-1----:R-:W-:-:S02]  /*1250*/  UIMAD.WIDE.U32 UR10, UR7, UR15, URZ ;  /* 0x0000000f070a72a5 */ /* 0x002fc4000f8e00ff */
[----:B--2---:R-:W-:Y:S01]  /*1260*/  UIMAD.WIDE.U32 UR12, UR6, UR8, URZ ;  /* 0x00000008060c72a5 */ /* 0x004fe2000f8e00ff */
[----:B------:R-:W-:Y:S02]  /*1270*/  UMOV UR4, UR17 ;  /* 0x0000001100047c82 */ /* 0x000fe40008000000 */
[----:B------:R-:W-:Y:S02]  /*1280*/  USHF.R.U32.HI UR4, URZ, UR21, UR4 ;  /* 0x00000015ff047299 */ /* 0x000fe40008011604 */
[----:B------:R-:W-:Y:S02]  /*1290*/  UMOV UR10, UR11 ;  /* 0x0000000b000a7c82 */ /* 0x000fe40008000000 */
[----:B------:R-:W-:Y:S01]  /*12a0*/  UMOV UR12, UR13 ;  /* 0x0000000d000c7c82 */ /* 0x000fe20008000000 */
[----:B------:R-:W-:Y:S02]  /*12b0*/  @UP0 USHF.R.U32.HI UR7, URZ, UR21, UR10 ;  /* 0x00000015ff070299 */ /* 0x000fe4000801160a */
[----:B------:R-:W-:-:S02]  /*12c0*/  USEL UR4, UR30, UR4, !UP0 ;  /* 0x000000041e047287 */ /* 0x000fc4000c000000 */
[----:B------:R-:W-:Y:S02]  /*12d0*/  UIMAD.WIDE.U32 UR10, UR7, UR8, URZ ;  /* 0x00000008070a72a5 */ /* 0x000fe4000f8e00ff */
[----:B------:R-:W-:Y:S02]  /*12e0*/  @UP2 USHF.R.U32.HI UR6, URZ, UR9, UR12 ;  /* 0x00000009ff062299 */ /* 0x000fe4000801160c */
[----:B------:R-:W-:-:S03]  /*12f0*/  UIMAD.WIDE.U32 UR12, UR4, UR8, URZ ;  /* 0x00000008040c72a5 */ /* 0x000fc6000f8e00ff */
[----:B------:R-:W-:Y:S02]  /*1300*/  UMOV UR10, UR11 ;  /* 0x0000000b000a7c82 */ /* 0x000fe40008000000 */
[----:B------:R-:W-:Y:S02]  /*1310*/  @UP2 USHF.R.U32.HI UR7, URZ, UR9, UR10 ;  /* 0x00000009ff072299 */ /* 0x000fe4000801160a */
[----:B------:R-:W-:Y:S02]  /*1320*/  UIMAD UR10, UR6, UR19, URZ ;  /* 0x00000013060a72a4 */ /* 0x000fe4000f8e02ff */
[----:B------:R-:W-:-:S04]  /*1330*/  UIMAD UR7, UR7, UR19, URZ ;  /* 0x00000013070772a4 */ /* 0x000fc8000f8e02ff */
[----:B------:R-:W-:-:S03]  /*1340*/  UISETP.GE.AND UP0, UPT, UR4, UR7, UPT ;  /* 0x000000070400728c */ /* 0x000fc6000bf06270 */
[----:B------:R-:W-:Y:S01]  /*1350*/  UMOV UR7, UR13 ;  /* 0x0000000d00077c82 */ /* 0x000fe20008000000 */
[----:B------:R-:W-:Y:S02]  /*1360*/  UISETP.GE.OR UP0, UPT, UR5, UR10, UP0 ;  /* 0x0000000a0500728c */ /* 0x000fe40008706670 */
[----:B------:R-:W-:Y:S02]  /*1370*/  UIMAD.WIDE.U32 UR10, UR5, UR8, URZ ;  /* 0x00000008050a72a5 */ /* 0x000fe4000f8e00ff */
[----:B------:R-:W-:Y:S02]  /*1380*/  USHF.R.U32.HI UR7, URZ, UR9, UR7 ;  /* 0x00000009ff077299 */ /* 0x000fe40008011607 */
[----:B------:R-:W-:Y:S02]  /*1390*/  UIADD3 UR10, UPT, UPT, -UR4, URZ, URZ ;  /* 0x000000ff040a7290 */ /* 0x000fe4000fffe1ff */
[----:B------:R-:W-:Y:S02]  /*13a0*/  USEL UR7, UR4, UR7, !UP2 ;  /* 0x0000000704077287 */ /* 0x000fe4000d000000 */
[----:B------:R-:W-:Y:S01]  /*13b0*/  UIMAD UR10, UR14, UR10, UR30 ;  /* 0x0000000a0e0a72a4 */ /* 0x000fe2000f8e021e */
[----:B------:R-:W-:Y:S01]  /*13c0*/  @!UP0 UMOV UR8, UR11 ;  /* 0x0000000b00088c82 */ /* 0x000fe20008000000 */
[----:B------:R-:W-:-:S02]  /*13d0*/  UIADD3 UR11, UPT, UPT, -UR5, URZ, URZ ;  /* 0x000000ff050b7290 */ /* 0x000fc4000fffe1ff */
[----:B------:R-:W-:Y:S02]  /*13e0*/  @!UP0 USHF.R.U32.HI UR8, URZ, UR9, UR8 ;  /* 0x00000009ff088299 */ /* 0x000fe40008011608 */
[----:B------:R-:W-:Y:S02]  /*13f0*/  UIADD3 UR9, UPT, UPT, -UR7, URZ, URZ ;  /* 0x000000ff07097290 */ /* 0x000fe4000fffe1ff */
[----:B------:R-:W-:Y:S02]  /*1400*/  @!UP0 USEL UR8, UR5, UR8, !UP2 ;  /* 0x0000000805088287 */ /* 0x000fe4000d000000 */
[----:B------:R-:W-:Y:S02]  /*1410*/  UIMAD UR9, UR19, UR9, UR4 ;  /* 0x00000009130972a4 */ /* 0x000fe4000f8e0204 */
[----:B------:R-:W-:Y:S02]  /*1420*/  @!UP0 UIADD3 UR7, UPT, UPT, UR7, -UR8, URZ ;  /* 0x8000000807078290 */ /* 0x000fe4000fffe0ff */
[----:B------:R-:W-:-:S02]  /*1430*/  @!UP0 UIMAD UR6, UR9, UR6, UR8 ;  /* 0x00000006090682a4 */ /* 0x000fc4000f8e0208 */
[----:B------:R-:W-:Y:S02]  /*1440*/  @!UP0 UIMAD UR4, UR7, UR19, UR5 ;  /* 0x00000013070482a4 */ /* 0x000fe4000f8e0205 */
[----:B------:R-:W-:Y:S02]  /*1450*/  UIMAD UR26, UR20, UR11, UR26 ;  /* 0x0000000b141a72a4 */ /* 0x000fe4000f8e021a */
[----:B------:R-:W-:Y:S01]  /*1460*/  UIMAD UR30, UR4, UR14, UR10 ;  /* 0x0000000e041e72a4 */ /* 0x000fe2000f8e020a */
[----:B------:R-:W-:Y:S02]  /*1470*/  @!UP0 UMOV UR5, UR6 ;  /* 0x0000000600058c82 */ /* 0x000fe40008000000 */
[----:B------:R-:W-:-:S12]  /*1480*/  UIMAD UR26, UR5, UR20, UR26 ;  /* 0x00000014051a72a4 */ /* 0x000fd8000f8e021a */
.L_x_18:
[----:B------:R-:W-:-:S09]  /*1490*/  UISETP.NE.AND UP0, UPT, UR22, 0x1, UPT ;  /* 0x000000011600788c */ /* 0x000fd2000bf05270 */
[----:B------:R-:W-:Y:S05]  /*14a0*/  BRA.U UP0, `(.L_x_19) ;  /* 0x0000000100407547 */ /* 0x000fea000b800000 */
[----:B------:R-:W2:Y:S01]  /*14b0*/  LDCU.128 UR8, c[0x0][0xb10] ;  /* 0x00016200ff0877ac */ /* 0x000ea20008000c00 */
[----:B------:R-:W3:Y:S01]  /*14c0*/  LDCU UR12, c[0x0][0xb0c] ;  /* 0x00016180ff0c77ac */ /* 0x000ee20008000800 */
[----:B------:R-:W4:Y:S01]  /*14d0*/  LDCU UR13, c[0x0][0xb20] ;  /* 0x00016400ff0d77ac */ /* 0x000f220008000800 */
[----:B--2---:R-:W-:Y:S02]  /*14e0*/  UIMAD.WIDE.U32 UR4, UR26, UR8, URZ ;  /* 0x000000081a0472a5 */ /* 0x004fe4000f8e00ff */
[----:B------:R-:W-:Y:S02]  /*14f0*/  UIMAD.WIDE.U32 UR6, UR30, UR11, URZ ;  /* 0x0000000b1e0672a5 */ /* 0x000fe4000f8e00ff */
[----:B---3--:R-:W-:Y:S02]  /*1500*/  UISETP.NE.AND UP0, UPT, UR12, 0x1, UPT ;  /* 0x000000010c00788c */ /* 0x008fe4000bf05270 */
[----:B------:R-:W-:-:S03]  /*1510*/  USHF.R.U32.HI UR5, URZ, UR9, UR5 ;  /* 0x00000009ff057299 */ /* 0x000fc60008011605 */
[----:B------:R-:W-:Y:S01]  /*1520*/  UMOV UR4, UR7 ;  /* 0x0000000700047c82 */ /* 0x000fe20008000000 */
[----:B------:R-:W-:Y:S02]  /*1530*/  USEL UR5, UR26, UR5, !UP0 ;  /* 0x000000051a057287 */ /* 0x000fe4000c000000 */
[----:B------:R-:W-:Y:S02]  /*1540*/  UISETP.NE.AND UP0, UPT, UR10, 0x1, UPT ;  /* 0x000000010a00788c */ /* 0x000fe4000bf05270 */
[----:B----4-:R-:W-:-:S04]  /*1550*/  USHF.R.U32.HI UR4, URZ, UR13, UR4 ;  /* 0x0000000dff047299 */ /* 0x010fc80008011604 */
[----:B------:R-:W-:-:S04]  /*1560*/  USEL UR4, UR30, UR4, !UP0 ;  /* 0x000000041e047287 */ /* 0x000fc8000c000000 */
[----:B------:R-:W-:Y:S02]  /*1570*/  UIADD3 UR6, UPT, UPT, UR5, -UR4, URZ ;  /* 0x8000000405067290 */ /* 0x000fe4000fffe0ff */
[----:B------:R-:W-:Y:S02]  /*1580*/  UIADD3 UR4, UPT, UPT, -UR5, UR4, URZ ;  /* 0x0000000405047290 */ /* 0x000fe4000fffe1ff */
[----:B------:R-:W-:Y:S02]  /*1590*/  UIMAD UR30, UR6, UR10, UR30 ;  /* 0x0000000a061e72a4 */ /* 0x000fe4000f8e021e */
[----:B------:R-:W-:-:S12]  /*15a0*/  UIMAD UR26, UR4, UR12, UR26 ;  /* 0x0000000c041a72a4 */ /* 0x000fd8000f8e021a */
.L_x_19:
[----:B------:R-:W-:Y:S01]  /*15b0*/  UISETP.NE.AND UP0, UPT, UR18, 0x2, UPT ;  /* 0x000000021200788c */ /* 0x000fe2000bf05270 */
[----:B------:R-:W-:Y:S09]  /*15c0*/  BRA.U !UP6, `(.L_x_20) ;  /* 0x000000010e0c7547 */ /* 0x000ff2000b800000 */
[----:B------:R-:W-:Y:S01]  /*15d0*/  UCGABAR_WAIT ;  /* 0x0000000000007dc7 */ /* 0x000fe20008000000 */
[----:B------:R-:W-:Y:S01]  /*15e0*/  CCTL.IVALL ;  /* 0x00000000ff00798f */ /* 0x000fe20002000000 */
[----:B------:R-:W-:Y:S05]  /*15f0*/  BRA `(.L_x_21) ;  /* 0x0000000000047947 */ /* 0x000fea0003800000 */
.L_x_20:
[----:B------:R-:W-:Y:S06]  /*1600*/  BAR.SYNC.DEFER_BLOCKING 0x0 ;  /* 0x0000000000007b1d */ /* 0x000fec0000010000 */
.L_x_21:
[----:B------:R-:W-:Y:S05]  /*1610*/  BRA.U UP0, `(.L_x_22) ;  /* 0x0000001100f47547 */ /* 0x000fea000b800000 */
[----:B------:R-:W2:Y:S01]  /*1620*/  LDCU UR6, c[0x0][0x38c] ;  /* 0x00007180ff0677ac */ /* 0x000ea20008000800 */
[----:B------:R-:W-:Y:S01]  /*1630*/  PLOP3.LUT P1, PT, PT, PT, UP3, 0x80, 0x8 ;  /* 0x000000000008781c */ /* 0x000fe20003f2f038 */
[----:B------:R-:W-:Y:S01]  /*1640*/  IMAD.MOV.U32 R12, RZ, RZ, 0x1 ;  /* 0x00000001ff0c7424 */ /* 0x000fe200078e00ff */
[----:B------:R-:W-:Y:S01]  /*1650*/  ISETP.EQ.OR P2, PT, R0, RZ, P3 ;  /* 0x000000ff0000720c */ /* 0x000fe20001f42670 */
[----:B------:R-:W-:Y:S01]  /*1660*/  UISETP.NE.AND UP1, UPT, UR18, URZ, UPT ;  /* 0x000000ff1200728c */ /* 0x000fe2000bf25270 */
[----:B------:R-:W-:Y:S01]  /*1670*/  PLOP3.LUT P1, PT, P1, PT, PT, 0x8, 0x80 ;  /* 0x000000000080781c */ /* 0x000fe20000f2e170 */
[----:B------:R-:W-:Y:S01]  /*1680*/  USEL UR25, URZ, 0x1, UP5 ;  /* 0x00000001ff197887 */ /* 0x000fe2000a800000 */
[----:B------:R-:W-:Y:S01]  /*1690*/  CS2R R10, SRZ ;  /* 0x00000000000a7805 */ /* 0x000fe2000001ff00 */
[----:B------:R-:W-:Y:S01]  /*16a0*/  IMAD.MOV.U32 R9, RZ, RZ, RZ ;  /* 0x000000ffff097224 */ /* 0x000fe200078e00ff */
[----:B------:R-:W3:Y:S01]  /*16b0*/  LDCU UR39, c[0x0][0x370] ;  /* 0x00006e00ff2777ac */ /* 0x000ee20008000800 */
[----:B------:R-:W-:Y:S01]  /*16c0*/  IMAD.MOV.U32 R8, RZ, RZ, 0x1 ;  /* 0x00000001ff087424 */ /* 0x000fe200078e00ff */
[----:B------:R-:W4:Y:S01]  /*16d0*/  LDCU.64 UR28, c[0x0][0x348] ;  /* 0x00006900ff1c77ac */ /* 0x000f220008000a00 */
[----:B------:R-:W-:-:S02]  /*16e0*/  USHF.R.U32.HI UR44, URZ, 0x5, UR24 ;  /* 0x00000005ff2c7899 */ /* 0x000fc40008011618 */
[----:B--2---:R-:W-:Y:S02]  /*16f0*/  UIADD3 UR5, UPT, UPT, UR6, 0x1f, URZ ;  /* 0x0000001f06057890 */ /* 0x004fe4000fffe0ff */
[----:B------:R-:W-:Y:S02]  /*1700*/  UIADD3 UR45, UPT, UPT, UR6, 0x3e, URZ ;  /* 0x0000003e062d7890 */ /* 0x000fe4000fffe0ff */
[----:B------:R-:W-:Y:S01]  /*1710*/  USHF.R.S32.HI UR4, URZ, 0x1f, UR5 ;  /* 0x0000001fff047899 */ /* 0x000fe20008011405 */
[----:B------:R-:W2:Y:S03]  /*1720*/  LDCU UR38, c[0x0][0x374] ;  /* 0x00006e80ff2677ac */ /* 0x000ea60008000800 */
[----:B------:R-:W-:Y:S02]  /*1730*/  ULEA.HI UR4, UR4, UR5, URZ, 0x5 ;  /* 0x0000000504047291 */ /* 0x000fe4000f8f28ff */
[----:B------:R-:W-:-:S02]  /*1740*/  USEL UR25, UR25, 0x2, UP1 ;  /* 0x0000000219197887 */ /* 0x000fc40008800000 */
[----:B------:R-:W-:Y:S02]  /*1750*/  USHF.R.S32.HI UR41, URZ, 0x5, UR4 ;  /* 0x00000005ff297899 */ /* 0x000fe40008011404 */
[----:B------:R-:W-:Y:S02]  /*1760*/  UIADD3 UR4, UPT, UPT, UR6, -0x1, URZ ;  /* 0xffffffff06047890 */ /* 0x000fe4000fffe0ff */
[----:B------:R-:W-:Y:S02]  /*1770*/  UISETP.LT.U32.AND UP0, UPT, UR41, 0x5, UPT ;  /* 0x000000052900788c */ /* 0x000fe4000bf01070 */
[----:B------:R-:W-:Y:S02]  /*1780*/  UISETP.GE.U32.AND UP2, UPT, UR4, -0x3f, UPT ;  /* 0xffffffc10400788c */ /* 0x000fe4000bf46070 */
[----:B------:R-:W-:Y:S01]  /*1790*/  USEL UR40, UR41, 0x5, UP0 ;  /* 0x0000000529287887 */ /* 0x000fe20008000000 */
[----:B------:R-:W-:-:S03]  /*17a0*/  UMOV UR5, URZ ;  /* 0x000000ff00057c82 */ /* 0x000fc60008000000 */
[----:B------:R-:W-:Y:S02]  /*17b0*/  UIADD3 UR21, UPT, UPT, UR40, -0x1, URZ ;  /* 0xffffffff28157890 */ /* 0x000fe4000fffe0ff */
[----:B------:R-:W-:-:S03]  /*17c0*/  UIADD3 UR43, UPT, UPT, UR41, -UR40, URZ ;  /* 0x80000028292b7290 */ /* 0x000fc6000fffe0ff */
[----:B------:R-:W-:-:S04]  /*17d0*/  @UP2 UIADD3 UR21, UPT, UPT, UR40, URZ, URZ ;  /* 0x000000ff28152290 */ /* 0x000fc8000fffe0ff */
[----:B--234-:R-:W-:-:S12]  /*17e0*/  UIADD3 UR21, UPT, UPT, UR21, 0x1, URZ ;  /* 0x0000000115157890 */ /* 0x01cfd8000fffe0ff */
.L_x_42:
[----:B------:R-:W-:Y:S01]  /*17f0*/  UISETP.NE.AND UP0, UPT, UR54, URZ, UPT ;  /* 0x000000ff3600728c */ /* 0x000fe2000bf05270 */
[----:B------:R-:W2:Y:S08]  /*1800*/  S2UR UR54, SR_CgaCtaId ;  /* 0x00000000003679c3 */ /* 0x000eb00000008800 */
[----:B------:R-:W-:Y:S05]  /*1810*/  BRA.U UP0, `(.L_x_23) ;  /* 0x0000000100347547 */ /* 0x000fea000b800000 */
[----:B------:R-:W3:Y:S01]  /*1820*/  S2R R0, SR_CgaCtaId ;  /* 0x0000000000007919 */ /* 0x000ee20000008800 */
[----:B------:R-:W-:-:S04]  /*1830*/  MOV R2, 0x400 ;  /* 0x0000040000027802 */ /* 0x000fc80000000f00 */
[----:B---3--:R-:W-:Y:S02]  /*1840*/  LEA R0, R0, R2, 0x18 ;  /* 0x0000000200007211 */ /* 0x008fe400078ec0ff */
[----:B------:R-:W-:-:S03]  /*1850*/  SHF.L.U32 R2, R8, 0x1f, RZ ;  /* 0x0000001f08027819 */ /* 0x000fc600000006ff */
[----:B------:R-:W-:-:S04]  /*1860*/  IMAD R0, R9, 0x8, R0 ;  /* 0x0000000809007824 */ /* 0x000fc800078e0200 */
[----:B------:R-:W3:Y:S02]  /*1870*/  SYNCS.PHASECHK.TRANS64.TRYWAIT P0, [R0+URZ+0x100], R2 ;  /* 0x00010002000075a7 */ /* 0x000ee400080011ff */
[----:B---3--:R-:W-:Y:S05]  /*1880*/  @!P0 BRA `(.L_x_24) ;  /* 0x0000006000288947 */ /* 0x008fea0003800000 */
.L_x_123:
[----:B------:R-:W-:Y:S01]  /*1890*/  VIADD R9, R9, 0x1 ;  /* 0x0000000109097836 */ /* 0x000fe20000000000 */
[----:B------:R3:W-:Y:S04]  /*18a0*/  SYNCS.ARRIVE.TRANS64.A1T0 RZ, [R0+URZ+0xf0], RZ ;  /* 0x0000f0ff00ff79a7 */ /* 0x0007e800081000ff */
[----:B------:R-:W-:-:S04]  /*18b0*/  ISETP.NE.AND P0, PT, R9, 0x2, PT ;  /* 0x000000020900780c */ /* 0x000fc80003f05270 */
[----:B------:R-:W-:Y:S02]  /*18c0*/  SEL R9, R9, RZ, P0 ;  /* 0x000000ff09097207 */ /* 0x000fe40000000000 */
[----:B---3--:R-:W-:-:S04]  /*18d0*/  SEL R0, RZ, 0x1, P0 ;  /* 0x00000001ff007807 */ /* 0x008fc80000000000 */
[----:B------:R-:W-:-:S07]  /*18e0*/  LOP3.LUT R8, R8, R0, RZ, 0x3c, !PT ;  /* 0x0000000008087212 */ /* 0x000fce00078e3cff */
.L_x_23:
[----:B------:R-:W-:Y:S01]  /*18f0*/  UMOV UR6, 0x400 ;  /* 0x0000040000067882 */ /* 0x000fe20000000000 */
[----:B------:R-:W-:Y:S01]  /*1900*/  SHF.L.U32 R0, R12, 0x1f, RZ ;  /* 0x0000001f0c007819 */ /* 0x000fe200000006ff */
[----:B--2---:R-:W-:Y:S02]  /*1910*/  ULEA UR6, UR54, UR6, 0x18 ;  /* 0x0000000636067291 */ /* 0x004fe4000f8ec0ff */
[----:B------:R-:W-:Y:S02]  /*1920*/  UISETP.GE.U32.AND UP0, UPT, UR45, 0x3f, UPT ;  /* 0x0000003f2d00788c */ /* 0x000fe4000bf06070 */
[----:B------:R-:W-:Y:S02]  /*1930*/  ULEA UR4, UR5, UR6, 0x3 ;  /* 0x0000000605047291 */ /* 0x000fe4000f8e18ff */
[----:B------:R-:W-:Y:S02]  /*1940*/  USHF.L.U32 UR35, UR26, 0x6, URZ ;  /* 0x000000061a237899 */ /* 0x000fe400080006ff */
[----:B------:R-:W-:Y:S01]  /*1950*/  ULEA UR11, UR30, UR44, 0x6 ;  /* 0x0000002c1e0b7291 */ /* 0x000fe2000f8e30ff */
[----:B------:R-:W-:-:S04]  /*1960*/  UMOV UR13, URZ ;  /* 0x000000ff000d7c82 */ /* 0x000fc80008000000 */
[----:B------:R2:W3:Y:S01]  /*1970*/  SYNCS.PHASECHK.TRANS64.TRYWAIT P0, [UR4+0x28], R0 ;  /* 0x00002800ff0075a7 */ /* 0x0004e20008001104 */
[----:B------:R-:W-:Y:S06]  /*1980*/  BRA.U !UP0, `(.L_x_25) ;  /* 0x0000000108c07547 */ /* 0x000fec000b800000 */
[----:B------:R-:W-:Y:S01]  /*1990*/  UMOV UR7, URZ ;  /* 0x000000ff00077c82 */ /* 0x000fe20008000000 */
[----:B------:R-:W-:-:S05]  /*19a0*/  UMOV UR4, UR5 ;  /* 0x0000000500047c82 */ /* 0x000fca0008000000 */
.L_x_31:
[----:B------:R-:W-:Y:S01]  /*19b0*/  ULEA UR33, UR4, UR6, 0x3 ;  /* 0x0000000604217291 */ /* 0x000fe2000f8e18ff */
[----:B---3--:R-:W-:Y:S01]  /*19c0*/  @!P3 MOV R2, 0x4000 ;  /* 0x000040000002b802 */ /* 0x008fe20000000f00 */
[----:B-1-34-:R-:W-:Y:S10]  /*19d0*/  @P0 BRA `(.L_x_26) ;  /* 0x00000000000c0947 */ /* 0x01aff40003800000 */
[----:B------:R-:W-:-:S04]  /*19e0*/  SHF.L.U32 R3, R12, 0x1f, RZ ;  /* 0x0000001f0c037819 */ /* 0x000fc800000006ff */
[----:B------:R-:W3:Y:S02]  /*19f0*/  SYNCS.PHASECHK.TRANS64.TRYWAIT P0, [UR33+0x28], R3 ;  /* 0x00002803ff0075a7 */ /* 0x000ee40008001121 */
[----:B---3--:R-:W-:Y:S05]  /*1a00*/  @!P0 BRA `(.L_x_27) ;  /* 0x0000005c00dc8947 */ /* 0x008fea0003800000 */
.L_x_26:
[----:B------:R3:W-:Y:S01]  /*1a10*/  @!P3 SYNCS.ARRIVE.TRANS64 RZ, [UR33], R2 ;  /* 0x00000002ffffb9a7 */ /* 0x0007e20008000021 */
[----:B------:R-:W-:-:S04]  /*1a20*/  ULOP3.LUT UR5, UR25, 0x2, URZ, 0xfc, !UPT ;  /* 0x0000000219057892 */ /* 0x000fc8000f8efcff */
[----:B------:R-:W-:-:S09]  /*1a30*/  UISETP.NE.AND UP0, UPT, UR5, 0x2, UPT ;  /* 0x000000020500788c */ /* 0x000fd2000bf05270 */
[----:B------:R-:W-:Y:S05]  /*1a40*/  BRA.U UP0, `(.L_x_28) ;  /* 0x0000000100047547 */ /* 0x000fea000b800000 */
[----:B-1----:R-:W-:Y:S05]  /*1a50*/  BPT.TRAP 0x1 ;  /* 0x000000040000795c */ /* 0x002fea0000300000 */
.L_x_28:
[----:B------:R-:W-:Y:S04]  /*1a60*/  BSSY.RECONVERGENT B0, `(.L_x_29) ;  /* 0x0000003000007945 */ /* 0x000fe80003800200 */
[----:B------:R-:W-:Y:S05]  /*1a70*/  @P2 BRA `(.L_x_30) ;  /* 0x0000000000042947 */ /* 0x000fea0003800000 */
[----:B-1----:R-:W-:Y:S05]  /*1a80*/  BPT.TRAP 0x1 ;  /* 0x000000040000795c */ /* 0x002fea0000300000 */
.L_x_30:
[----:B-1----:R-:W-:Y:S05]  /*1a90*/  BSYNC.RECONVERGENT B0 ;  /* 0x0000000000007941 */ /* 0x002fea0003800200 */
.L_x_29:
[----:B------:R-:W-:Y:S02]  /*1aa0*/  UIADD3 UR5, UPT, UPT, UR4, 0x1, URZ ;  /* 0x0000000104057890 */ /* 0x000fe4000fffe0ff */
[----:B------:R-:W-:Y:S02]  /*1ab0*/  ULEA UR32, UR4, UR6, 0xd ;  /* 0x0000000604207291 */ /* 0x000fe4000f8e68ff */
[----:B------:R-:W-:Y:S02]  /*1ac0*/  UISETP.NE.AND UP0, UPT, UR5, 0x5, UPT ;  /* 0x000000050500788c */ /* 0x000fe4000bf05270 */
[----:B------:R-:W-:Y:S02]  /*1ad0*/  USHF.L.U32 UR34, UR7, 0x5, URZ ;  /* 0x0000000507227899 */ /* 0x000fe400080006ff */
[----:B------:R-:W-:Y:S02]  /*1ae0*/  USEL UR9, URZ, 0x1, UP0 ;  /* 0x00000001ff097887 */ /* 0x000fe40008000000 */
[----:B------:R-:W-:-:S02]  /*1af0*/  USEL UR5, UR5, URZ, UP0 ;  /* 0x000000ff05057287 */ /* 0x000fc40008000000 */
[----:B------:R-:W-:Y:S02]  /*1b00*/  UIADD3 UR14, UP0, UPT, UR28, 0x180, URZ ;  /* 0x000001801c0e7890 */ /* 0x000fe4000ff1e0ff */
[----:B------:R-:W-:Y:S01]  /*1b10*/  ULEA UR8, UR5, UR6, 0x3 ;  /* 0x0000000605087291 */ /* 0x000fe2000f8e18ff */
[----:B------:R-:W-:Y:S01]  /*1b20*/  LOP3.LUT R12, R12, UR9, RZ, 0x3c, !PT ;  /* 0x000000090c0c7c12 */ /* 0x000fe2000f8e3cff */
[----:B------:R-:W-:Y:S02]  /*1b30*/  ULEA UR4, UR4, UR24, 0xb ;  /* 0x0000001804047291 */ /* 0x000fe4000f8e58ff */
[----:B------:R-:W-:Y:S01]  /*1b40*/  UIADD3 UR7, UPT, UPT, UR7, 0x1, URZ ;  /* 0x0000000107077890 */ /* 0x000fe2000fffe0ff */
[----:B--2---:R-:W-:Y:S01]  /*1b50*/  SHF.L.U32 R0, R12, 0x1f, RZ ;  /* 0x0000001f0c007819 */ /* 0x004fe200000006ff */
[----:B------:R-:W-:Y:S02]  /*1b60*/  UIADD3 UR16, UP1, UPT, UR28, 0x80, URZ ;  /* 0x000000801c107890 */ /* 0x000fe4000ff3e0ff */
[----:B------:R-:W-:Y:S01]  /*1b70*/  UIADD3.X UR15, UPT, UPT, URZ, UR29, URZ, UP0, !UPT ;  /* 0x0000001dff0f7290 */ /* 0x000fe200087fe4ff */
[----:B------:R4:W1:Y:S01]  /*1b80*/  SYNCS.PHASECHK.TRANS64.TRYWAIT P0, [UR8+0x28], R0 ;  /* 0x00002800ff0075a7 */ /* 0x0008620008001108 */
[----:B------:R-:W-:-:S02]  /*1b90*/  ULEA UR4, UR4, UR6, 0x2 ;  /* 0x0000000604047291 */ /* 0x000fc4000f8e10ff */
[----:B------:R-:W-:Y:S02]  /*1ba0*/  UISETP.NE.AND UP0, UPT, UR7, UR21, UPT ;  /* 0x000000150700728c */ /* 0x000fe4000bf05270 */
[----:B------:R-:W-:Y:S02]  /*1bb0*/  UIADD3.X UR17, UPT, UPT, URZ, UR29, URZ, UP1, !UPT ;  /* 0x0000001dff117290 */ /* 0x000fe40008ffe4ff */
[----:B------:R-:W-:Y:S02]  /*1bc0*/  UIADD3 UR32, UPT, UPT, UR32, 0x6800, URZ ;  /* 0x0000680020207890 */ /* 0x000fe4000fffe0ff */
[----:B------:R-:W-:Y:S01]  /*1bd0*/  UIADD3 UR8, UPT, UPT, UR4, 0x10800, URZ ;  /* 0x0001080004087890 */ /* 0x000fe2000fffe0ff */
[----:B------:R-:W-:Y:S01]  /*1be0*/  UMOV UR18, 0x0 ;  /* 0x0000000000127882 */ /* 0x000fe20000000000 */
[----:B------:R-:W-:Y:S01]  /*1bf0*/  UMOV UR19, 0x10000000 ;  /* 0x1000000000137882 */ /* 0x000fe20000000000 */
[----:B------:R-:W-:Y:S01]  /*1c00*/  UMOV UR4, 0x30000 ;  /* 0x0003000000047882 */ /* 0x000fe20000000000 */
[----:B------:R-:W-:Y:S01]  /*1c10*/  UMOV UR12, UR36 ;  /* 0x00000024000c7c82 */ /* 0x000fe20008000000 */
[----:B------:R-:W-:Y:S01]  /*1c20*/  UMOV UR9, UR33 ;  /* 0x0000002100097c82 */ /* 0x000fe20008000000 */
[----:B------:R-:W-:Y:S01]  /*1c30*/  UMOV UR10, UR34 ;  /* 0x00000022000a7c82 */ /* 0x000fe20008000000 */
[----:B------:R-:W-:Y:S01]  /*1c40*/  UTMALDG.3D [UR32], [UR16], desc[UR18] ;  /* 0x00001220100075b4 */ /* 0x000fe20008011000 */
[----:B------:R-:W-:Y:S01]  /*1c50*/  UMOV UR13, UR21 ;  /* 0x00000015000d7c82 */ /* 0x000fe20008000000 */
[----:B------:R2:W-:Y:S02]  /*1c60*/  UTMALDG.3D.MULTICAST [UR8], [UR14], UR4, desc[UR18] ;  /* 0x000012080e0073b4 */ /* 0x0005e40008011804 */
[----:B--2---:R-:W-:Y:S01]  /*1c70*/  UMOV UR4, UR5 ;  /* 0x0000000500047c82 */ /* 0x004fe20008000000 */
[----:B------:R-:W-:Y:S05]  /*1c80*/  BRA.U UP0, `(.L_x_31) ;  /* 0xfffffffd00487547 */ /* 0x000fea000b83ffff */
.L_x_25:
[----:B------:R-:W-:Y:S01]  /*1c90*/  ULEA UR4, UR5, UR6, 0x3 ;  /* 0x0000000605047291 */ /* 0x000fe2000f8e18ff */
[----:B--2-4-:R-:W-:Y:S01]  /*1ca0*/  SHF.L.U32 R0, R12, 0x1f, RZ ;  /* 0x0000001f0c007819 */ /* 0x014fe200000006ff */
[----:B------:R-:W-:Y:S01]  /*1cb0*/  @!P1 SYNCS.ARRIVE.TRANS64.A1T0 RZ, [UR6+0x88], RZ ;  /* 0x000088ffffff99a7 */ /* 0x000fe20008100006 */
[----:B------:R-:W-:-:S06]  /*1cc0*/  UISETP.GT.AND UP0, UPT, UR41, UR40, UPT ;  /* 0x000000282900728c */ /* 0x000fcc000bf04270 */
[----:B-1-3--:R1:W2:Y:S03]  /*1cd0*/  SYNCS.PHASECHK.TRANS64.TRYWAIT P0, [UR4+0x28], R0 ;  /* 0x00002800ff0075a7 */ /* 0x00a2a60008001104 */
[----:B------:R-:W-:Y:S05]  /*1ce0*/  BRA.U !UP0, `(.L_x_32) ;  /* 0x0000000108c47547 */ /* 0x000fea000b800000 */
[----:B------:R-:W-:Y:S01]  /*1cf0*/  UIADD3 UR26, UPT, UPT, UR43, UR13, URZ ;  /* 0x0000000d2b1a7290 */ /* 0x000fe2000fffe0ff */
[----:B------:R-:W-:-:S11]  /*1d00*/  UMOV UR4, UR5 ;  /* 0x0000000500047c82 */ /* 0x000fd60008000000 */
.L_x_38:
[----:B------:R-:W-:Y:S01]  /*1d10*/  ULEA UR17, UR4, UR6, 0x3 ;  /* 0x0000000604117291 */ /* 0x000fe2000f8e18ff */
[----:B--2---:R-:W-:Y:S01]  /*1d20*/  @!P3 MOV R2, 0x4000 ;  /* 0x000040000002b802 */ /* 0x004fe20000000f00 */
[----:B--2-4-:R-:W-:Y:S10]  /*1d30*/  @P0 BRA `(.L_x_33) ;  /* 0x00000000000c0947 */ /* 0x014ff40003800000 */
[----:B------:R-:W-:-:S04]  /*1d40*/  SHF.L.U32 R3, R12, 0x1f, RZ ;  /* 0x0000001f0c037819 */ /* 0x000fc800000006ff */
[----:B------:R-:W2:Y:S02]  /*1d50*/  SYNCS.PHASECHK.TRANS64.TRYWAIT P0, [UR17+0x28], R3 ;  /* 0x00002803ff0075a7 */ /* 0x000ea40008001111 */
[----:B--2---:R-:W-:Y:S05]  /*1d60*/  @!P0 BRA `(.L_x_34) ;  /* 0x0000005c001c8947 */ /* 0x004fea0003800000 */
.L_x_33:
[----:B------:R2:W-:Y:S01]  /*1d70*/  @!P3 SYNCS.ARRIVE.TRANS64 RZ, [UR17], R2 ;  /* 0x00000002ffffb9a7 */ /* 0x0005e20008000011 */
[----:B------:R-:W-:-:S04]  /*1d80*/  ULOP3.LUT UR5, UR25, 0x2, URZ, 0xfc, !UPT ;  /* 0x0000000219057892 */ /* 0x000fc8000f8efcff */
[----:B------:R-:W-:-:S09]  /*1d90*/  UISETP.NE.AND UP0, UPT, UR5, 0x2, UPT ;  /* 0x000000020500788c */ /* 0x000fd2000bf05270 */
[----:B------:R-:W-:Y:S05]  /*1da0*/  BRA.U UP0, `(.L_x_35) ;  /* 0x0000000100047547 */ /* 0x000fea000b800000 */
[----:B------:R-:W-:Y:S05]  /*1db0*/  BPT.TRAP 0x1 ;  /* 0x000000040000795c */ /* 0x000fea0000300000 */
.L_x_35:
[----:B------:R-:W-:Y:S04]  /*1dc0*/  BSSY.RECONVERGENT B0, `(.L_x_36) ;  /* 0x0000003000007945 */ /* 0x000fe80003800200 */
[----:B------:R-:W-:Y:S05]  /*1dd0*/  @P2 BRA `(.L_x_37) ;  /* 0x0000000000042947 */ /* 0x000fea0003800000 */
[----:B------:R-:W-:Y:S05]  /*1de0*/  BPT.TRAP 0x1 ;  /* 0x000000040000795c */ /* 0x000fea0000300000 */
.L_x_37:
[----:B------:R-:W-:Y:S05]  /*1df0*/  BSYNC.RECONVERGENT B0 ;  /* 0x0000000000007941 */ /* 0x000fea0003800200 */
.L_x_36:
[----:B------:R-:W-:Y:S02]  /*1e00*/  UIADD3 UR5, UPT, UPT, UR4, 0x1, URZ ;  /* 0x0000000104057890 */ /* 0x000fe4000fffe0ff */
[----:B------:R-:W-:Y:S02]  /*1e10*/  ULEA UR16, UR4, UR6, 0xd ;  /* 0x0000000604107291 */ /* 0x000fe4000f8e68ff */
[----:B------:R-:W-:Y:S02]  /*1e20*/  UISETP.NE.AND UP0, UPT, UR5, 0x5, UPT ;  /* 0x000000050500788c */ /* 0x000fe4000bf05270 */
[----:B------:R-:W-:Y:S02]  /*1e30*/  ULEA UR4, UR4, UR24, 0xb ;  /* 0x0000001804047291 */ /* 0x000fe4000f8e58ff */
[----:B------:R-:W-:Y:S02]  /*1e40*/  USEL UR8, URZ, 0x1, UP0 ;  /* 0x00000001ff087887 */ /* 0x000fe40008000000 */
[----:B------:R-:W-:-:S02]  /*1e50*/  USEL UR5, UR5, URZ, UP0 ;  /* 0x000000ff05057287 */ /* 0x000fc40008000000 */
[----:B------:R-:W-:Y:S02]  /*1e60*/  UIADD3 UR22, UP1, UPT, UR28, 0x80, URZ ;  /* 0x000000801c167890 */ /* 0x000fe4000ff3e0ff */
[----:B------:R-:W-:Y:S01]  /*1e70*/  UIADD3 UR14, UP0, UPT, UR28, 0x180, URZ ;  /* 0x000001801c0e7890 */ /* 0x000fe2000ff1e0ff */
[----:B------:R-:W-:Y:S01]  /*1e80*/  LOP3.LUT R12, R12, UR8, RZ, 0x3c, !PT ;  /* 0x000000080c0c7c12 */ /* 0x000fe2000f8e3cff */
[----:B------:R-:W-:Y:S02]  /*1e90*/  ULEA UR4, UR4, UR6, 0x2 ;  /* 0x0000000604047291 */ /* 0x000fe4000f8e10ff */
[----:B------:R-:W-:Y:S01]  /*1ea0*/  ULEA UR7, UR5, UR6, 0x3 ;  /* 0x0000000605077291 */ /* 0x000fe2000f8e18ff */
[----:B-1----:R-:W-:Y:S01]  /*1eb0*/  SHF.L.U32 R0, R12, 0x1f, RZ ;  /* 0x0000001f0c007819 */ /* 0x002fe200000006ff */
[----:B------:R-:W-:Y:S02]  /*1ec0*/  USHF.L.U32 UR18, UR13, 0x5, URZ ;  /* 0x000000050d127899 */ /* 0x000fe400080006ff */
[----:B------:R-:W-:-:S02]  /*1ed0*/  UIADD3 UR16, UPT, UPT, UR16, 0x6800, URZ ;  /* 0x0000680010107890 */ /* 0x000fc4000fffe0ff */
[----:B------:R-:W-:Y:S02]  /*1ee0*/  UIADD3.X UR23, UPT, UPT, URZ, UR29, URZ, UP1, !UPT ;  /* 0x0000001dff177290 */ /* 0x000fe40008ffe4ff */
[----:B------:R-:W-:Y:S01]  /*1ef0*/  UIADD3 UR8, UPT, UPT, UR4, 0x10800, URZ ;  /* 0x0001080004087890 */ /* 0x000fe2000fffe0ff */
[----:B------:R3:W4:Y:S01]  /*1f00*/  SYNCS.PHASECHK.TRANS64.TRYWAIT P0, [UR7+0x28], R0 ;  /* 0x00002800ff0075a7 */ /* 0x0007220008001107 */
[----:B------:R-:W-:Y:S01]  /*1f10*/  UIADD3.X UR15, UPT, UPT, URZ, UR29, URZ, UP0, !UPT ;  /* 0x0000001dff0f7290 */ /* 0x000fe200087fe4ff */
[----:B------:R-:W-:Y:S01]  /*1f20*/  UMOV UR30, 0x0 ;  /* 0x00000000001e7882 */ /* 0x000fe20000000000 */
[----:B------:R-:W-:Y:S01]  /*1f30*/  UMOV UR31, 0x10000000 ;  /* 0x10000000001f7882 */ /* 0x000fe20000000000 */
[----:B------:R-:W-:Y:S01]  /*1f40*/  UMOV UR19, UR35 ;  /* 0x0000002300137c82 */ /* 0x000fe20008000000 */
[----:B------:R-:W-:Y:S01]  /*1f50*/  UMOV UR20, UR36 ;  /* 0x0000002400147c82 */ /* 0x000fe20008000000 */
[----:B------:R-:W-:Y:S01]  /*1f60*/  UMOV UR7, 0x30000 ;  /* 0x0003000000077882 */ /* 0x000fe20000000000 */
[----:B------:R-:W-:Y:S01]  /*1f70*/  UMOV UR12, UR36 ;  /* 0x00000024000c7c82 */ /* 0x000fe20008000000 */
[----:B------:R-:W-:Y:S01]  /*1f80*/  UMOV UR9, UR17 ;  /* 0x0000001100097c82 */ /* 0x000fe20008000000 */
[----:B------:R-:W-:Y:S01]  /*1f90*/  UMOV UR10, UR18 ;  /* 0x00000012000a7c82 */ /* 0x000fe20008000000 */
[----:B------:R3:W-:Y:S01]  /*1fa0*/  UTMALDG.3D [UR16], [UR22], desc[UR30] ;  /* 0x00001e10160075b4 */ /* 0x0007e20008011000 */
[----:B------:R-:W-:Y:S01]  /*1fb0*/  UIADD3 UR13, UPT, UPT, UR13, 0x1, URZ ;  /* 0x000000010d0d7890 */ /* 0x000fe2000fffe0ff */
[----:B------:R-:W-:-:S03]  /*1fc0*/  UMOV UR4, UR5 ;  /* 0x0000000500047c82 */ /* 0x000fc60008000000 */
[----:B------:R-:W-:Y:S01]  /*1fd0*/  UISETP.NE.AND UP0, UPT, UR13, UR26, UPT ;  /* 0x0000001a0d00728c */ /* 0x000fe2000bf05270 */
[----:B------:R3:W-:Y:S08]  /*1fe0*/  UTMALDG.3D.MULTICAST [UR8], [UR14], UR7, desc[UR30] ;  /* 0x00001e080e0073b4 */ /* 0x0007f00008011807 */
[----:B---3--:R-:W-:Y:S05]  /*1ff0*/  BRA.U UP0, `(.L_x_38) ;  /* 0xfffffffd00447547 */ /* 0x008fea000b83ffff */
.L_x_32:
[C---:B------:R-:W-:Y:S01]  /*2000*/  LEA R3, R11.reuse, UR6, 0x3 ;  /* 0x000000060b037c11 */ /* 0x040fe2000f8e18ff */
[----:B------:R-:W-:Y:S01]  /*2010*/  NOP ;  /* 0x0000000000007918 */ /* 0x000fe20000000000 */
[----:B-1----:R-:W-:Y:S02]  /*2020*/  SHF.L.U32 R0, R10, 0x1f, RZ ;  /* 0x0000001f0a007819 */ /* 0x002fe400000006ff */
[----:B------:R-:W-:Y:S02]  /*2030*/  LEA R4, R11, UR6, 0x4 ;  /* 0x000000060b047c11 */ /* 0x000fe4000f8e20ff */
[----:B--2-4-:R-:W1:Y:S02]  /*2040*/  SYNCS.PHASECHK.TRANS64.TRYWAIT P0, [R3+URZ+0x90], R0 ;  /* 0x00009000030075a7 */ /* 0x014e6400080011ff */
[----:B-1----:R-:W-:Y:S05]  /*2050*/  @!P0 BRA `(.L_x_39) ;  /* 0x0000005800788947 */ /* 0x002fea0003800000 */
.L_x_126:
[----:B------:R-:W2:Y:S01]  /*2060*/  LDS.128 R4, [R4+0x120] ;  /* 0x0001200004047984 */ /* 0x000ea20000000c00 */
[----:B------:R-:W-:Y:S01]  /*2070*/  UISETP.GE.AND UP0, UPT, UR42, 0x1, UPT ;  /* 0x000000012a00788c */ /* 0x000fe2000bf06270 */
[----:B------:R-:W-:Y:S01]  /*2080*/  @!PT LDS RZ, [RZ] ;  /* 0x00000000fffff984 */ /* 0x000fe20000000800 */
[----:B------:R-:W-:Y:S01]  /*2090*/  @!PT LDS RZ, [RZ] ;  /* 0x00000000fffff984 */ /* 0x000fe20000000800 */
[----:B------:R-:W-:Y:S01]  /*20a0*/  @!PT LDS RZ, [RZ] ;  /* 0x00000000fffff984 */ /* 0x000fe20000000800 */
[----:B------:R-:W-:Y:S01]  /*20b0*/  @!PT LDS RZ, [RZ] ;  /* 0x00000000fffff984 */ /* 0x000fe20000000800 */
[----:B------:R3:W-:Y:S06]  /*20c0*/  MEMBAR.ALL.CTA ;  /* 0x0000000000007992 */ /* 0x0007ec0000008000 */
[----:B---3--:R-:W3:Y:S01]  /*20d0*/  FENCE.VIEW.ASYNC.S ;  /* 0x00000000000073c6 */ /* 0x008ee20000000000 */
[----:B--2---:R-:W-:-:S13]  /*20e0*/  LOP3.LUT P0, RZ, R6, 0x1, RZ, 0xc0, !PT ;  /* 0x0000000106ff7812 */ /* 0x004fda000780c0ff */
[----:B---3--:R-:W-:Y:S01]  /*20f0*/  VOTEU.ANY UP1, P0 ;  /* 0x0000000000ff7886 */ /* 0x008fe20000020100 */
[----:B------:R-:W-:-:S13]  /*2100*/  PLOP3.LUT P0, PT, PT, PT, UP1, 0x80, 0x8 ;  /* 0x000000000008781c */ /* 0x000fda0003f0f018 */
[----:B-1----:R-:W-:Y:S02]  /*2110*/  @P0 LOP3.LUT R0, R5, 0xffff, RZ, 0xc0, !PT ;  /* 0x0000ffff05000812 */ /* 0x002fe400078ec0ff */
[----:B------:R-:W-:Y:S02]  /*2120*/  @P0 MOV R2, R4 ;  /* 0x0000000400020202 */ /* 0x000fe40000000f00 */
[----:B------:R-:W-:Y:S01]  /*2130*/  @P0 R2UR UR7, R0 ;  /* 0x00000000000702ca */ /* 0x000fe200000e0000 */
[----:B------:R-:W-:Y:S01]  /*2140*/  VIADD R0, R3, 0xa0 ;  /* 0x000000a003007836 */ /* 0x000fe20000000000 */
[----:B------:R-:W-:Y:S02]  /*2150*/  @P0 SHF.R.U32.HI R4, RZ, 0x10, R5 ;  /* 0x00000010ff040819 */ /* 0x000fe40000011605 */
[----:B------:R-:W-:Y:S02]  /*2160*/  @P0 R2UR UR8, R2 ;  /* 0x00000000020802ca */ /* 0x000fe400000e0000 */
[----:B------:R-:W-:-:S02]  /*2170*/  PRMT R0, RZ, 0x654, R0 ;  /* 0x00000654ff007816 */ /* 0x000fc40000000000 */
[----:B------:R-:W-:Y:S02]  /*2180*/  @P0 R2UR UR4, R4 ;  /* 0x00000000040402ca */ /* 0x000fe400000e0000 */
[----:B------:R1:W-:Y:S03]  /*2190*/  SYNCS.ARRIVE.TRANS64.RED.A1T0 RZ, [R0+URZ], RZ ;  /* 0x000000ff00ff79a7 */ /* 0x0003e600081004ff */
[----:B------:R-:W-:-:S04]  /*21a0*/  @UP1 UMOV UR27, UR7 ;  /* 0x00000007001b1c82 */ /* 0x000fc80008000000 */
[----:B------:R-:W-:-:S04]  /*21b0*/  @UP1 UMOV UR37, UR8 ;  /* 0x0000000800251c82 */ /* 0x000fc80008000000 */
[----:B------:R-:W-:Y:S01]  /*21c0*/  @UP1 UMOV UR36, UR4 ;  /* 0x0000000400241c82 */ /* 0x000fe20008000000 */
[----:B------:R-:W-:Y:S05]  /*21d0*/  BRA.U !UP0, `(.L_x_40) ;  /* 0x0000000108d47547 */ /* 0x000fea000b800000 */
[----:B------:R-:W2:Y:S01]  /*21e0*/  LDCU.128 UR12, c[0x0][0xb10] ;  /* 0x00016200ff0c77ac */ /* 0x000ea20008000c00 */
[----:B------:R-:W3:Y:S01]  /*21f0*/  LDCU UR26, c[0x0][0xb20] ;  /* 0x00016400ff1a77ac */ /* 0x000ee20008000800 */
[----:B------:R-:W4:Y:S01]  /*2200*/  LDCU UR20, c[0x0][0xb0c] ;  /* 0x00016180ff1477ac */ /* 0x000f220008000800 */
[----:B------:R-:W1:Y:S01]  /*2210*/  LDCU.64 UR10, c[0x0][0xb28] ;  /* 0x00016500ff0a77ac */ /* 0x000e620008000a00 */
[----:B------:R-:W-:Y:S02]  /*2220*/  UISETP.NE.AND UP3, UPT, UR42, 0x1, UPT ;  /* 0x000000012a00788c */ /* 0x000fe4000bf65270 */
[----:B--2---:R-:W-:Y:S02]  /*2230*/  UIMAD.WIDE.U32 UR16, UR38, UR15, URZ ;  /* 0x0000000f261072a5 */ /* 0x004fe4000f8e00ff */
[----:B------:R-:W-:Y:S02]  /*2240*/  UIMAD.WIDE.U32 UR8, UR39, UR12, URZ ;  /* 0x0000000c270872a5 */ /* 0x000fe4000f8e00ff */
[----:B------:R-:W-:-:S02]  /*2250*/  UISETP.NE.AND UP0, UPT, UR14, 0x1, UPT ;  /* 0x000000010e00788c */ /* 0x000fc4000bf05270 */
[----:B------:R-:W-:Y:S01]  /*2260*/  UIMAD.WIDE.U32 UR22, UR27, UR15, URZ ;  /* 0x0000000f1b1672a5 */ /* 0x000fe2000f8e00ff */
[----:B------:R-:W-:Y:S02]  /*2270*/  UMOV UR16, UR17 ;  /* 0x0000001100107c82 */ /* 0x000fe40008000000 */
[----:B------:R-:W-:Y:S01]  /*2280*/  UMOV UR8, UR9 ;  /* 0x0000000900087c82 */ /* 0x000fe20008000000 */
[----:B---3--:R-:W-:Y:S02]  /*2290*/  USHF.R.U32.HI UR16, URZ, UR26, UR16 ;  /* 0x0000001aff107299 */ /* 0x008fe40008011610 */
[----:B----4-:R-:W-:Y:S02]  /*22a0*/  UISETP.NE.AND UP2, UPT, UR20, 0x1, UPT ;  /* 0x000000011400788c */ /* 0x010fe4000bf45270 */
[----:B------:R-:W-:Y:S02]  /*22b0*/  USHF.R.U32.HI UR8, URZ, UR13, UR8 ;  /* 0x0000000dff087299 */ /* 0x000fe40008011608 */
[----:B------:R-:W-:-:S02]  /*22c0*/  USEL UR7, UR38, UR16, !UP0 ;  /* 0x0000001026077287 */ /* 0x000fc4000c000000 */
[----:B------:R-:W-:Y:S02]  /*22d0*/  USEL UR8, UR39, UR8, !UP2 ;  /* 0x0000000827087287 */ /* 0x000fe4000d000000 */
[----:B-1----:R-:W-:Y:S01]  /*22e0*/  UIMAD.WIDE.U32 UR16, UR7, UR10, URZ ;  /* 0x0000000a071072a5 */ /* 0x002fe2000f8e00ff */
[----:B------:R-:W-:Y:S01]  /*22f0*/  UMOV UR4, UR23 ;  /* 0x0000001700047c82 */ /* 0x000fe20008000000 */
[----:B------:R-:W-:Y:S02]  /*2300*/  UIMAD.WIDE.U32 UR18, UR37, UR12, URZ ;  /* 0x0000000c251272a5 */ /* 0x000fe4000f8e00ff */
[----:B------:R-:W-:-:S03]  /*2310*/  UIMAD.WIDE.U32 UR22, UR8, UR10, URZ ;  /* 0x0000000a081672a5 */ /* 0x000fc6000f8e00ff */
[----:B------:R-:W-:Y:S01]  /*2320*/  UMOV UR16, UR17 ;  /* 0x0000001100107c82 */ /* 0x000fe20008000000 */
[----:B------:R-:W-:Y:S02]  /*2330*/  USHF.R.U32.HI UR4, URZ, UR26, UR4 ;  /* 0x0000001aff047299 */ /* 0x000fe40008011604 */
[----:B------:R-:W-:Y:S01]  /*2340*/  @UP3 USHF.R.U32.HI UR7, URZ, UR11, UR16 ;  /* 0x0000000bff073299 */ /* 0x000fe20008011610 */
[----:B------:R-:W-:Y:S01]  /*2350*/  UMOV UR18, UR19 ;  /* 0x0000001300127c82 */ /* 0x000fe20008000000 */
[----:B------:R-:W-:Y:S01]  /*2360*/  UMOV UR22, UR23 ;  /* 0x0000001700167c82 */ /* 0x000fe20008000000 */
[----:B------:R-:W-:Y:S02]  /*2370*/  USHF.R.U32.HI UR13, URZ, UR13, UR18 ;  /* 0x0000000dff0d7299 */ /* 0x000fe40008011612 */
[----:B------:R-:W-:Y:S02]  /*2380*/  USEL UR4, UR27, UR4, !UP0 ;  /* 0x000000041b047287 */ /* 0x000fe4000c000000 */
[----:B------:R-:W-:-:S02]  /*2390*/  @UP3 USHF.R.U32.HI UR8, URZ, UR11, UR22 ;  /* 0x0000000bff083299 */ /* 0x000fc40008011616 */
[----:B------:R-:W-:Y:S02]  /*23a0*/  UIMAD UR9, UR42, UR7, URZ ;  /* 0x000000072a0972a4 */ /* 0x000fe4000f8e02ff */
[----:B------:R-:W-:Y:S02]  /*23b0*/  USEL UR7, UR37, UR13, !UP2 ;  /* 0x0000000d25077287 */ /* 0x000fe4000d000000 */
[----:B------:R-:W-:Y:S02]  /*23c0*/  UIMAD UR12, UR42, UR8, URZ ;  /* 0x000000082a0c72a4 */ /* 0x000fe4000f8e02ff */
[----:B------:R-:W-:Y:S02]  /*23d0*/  UISETP.GE.AND UP0, UPT, UR4, UR9, UPT ;  /* 0x000000090400728c */ /* 0x000fe4000bf06270 */
[----:B------:R-:W-:Y:S02]  /*23e0*/  UIMAD.WIDE.U32 UR16, UR4, UR10, URZ ;  /* 0x0000000a041072a5 */ /* 0x000fe4000f8e00ff */
[----:B------:R-:W-:-:S02]  /*23f0*/  UISETP.GE.OR UP0, UPT, UR7, UR12, UP0 ;  /* 0x0000000c0700728c */ /* 0x000fc40008706670 */
[----:B------:R-:W-:Y:S02]  /*2400*/  UIMAD.WIDE.U32 UR12, UR7, UR10, URZ ;  /* 0x0000000a070c72a5 */ /* 0x000fe4000f8e00ff */
[----:B------:R-:W-:Y:S01]  /*2410*/  UIADD3 UR15, UPT, UPT, -UR4, URZ, URZ ;  /* 0x000000ff040f7290 */ /* 0x000fe2000fffe1ff */
[----:B------:R-:W-:Y:S01]  /*2420*/  UMOV UR10, UR17 ;  /* 0x00000011000a7c82 */ /* 0x000fe20008000000 */
[----:B------:R-:W-:Y:S02]  /*2430*/  UIADD3 UR12, UPT, UPT, -UR7, URZ, URZ ;  /* 0x000000ff070c7290 */ /* 0x000fe4000fffe1ff */
[----:B------:R-:W-:-:S03]  /*2440*/  USHF.R.U32.HI UR10, URZ, UR11, UR10 ;  /* 0x0000000bff0a7299 */ /* 0x000fc6000801160a */
[----:B------:R-:W-:Y:S01]  /*2450*/  @!UP0 UMOV UR9, UR13 ;  /* 0x0000000d00098c82 */ /* 0x000fe20008000000 */
[----:B------:R-:W-:Y:S02]  /*2460*/  UIMAD UR15, UR14, UR15, UR27 ;  /* 0x0000000f0e0f72a4 */ /* 0x000fe4000f8e021b */
[----:B------:R-:W-:Y:S02]  /*2470*/  USEL UR10, UR4, UR10, !UP3 ;  /* 0x0000000a040a7287 */ /* 0x000fe4000d800000 */
[----:B------:R-:W-:Y:S02]  /*2480*/  @!UP0 USHF.R.U32.HI UR9, URZ, UR11, UR9 ;  /* 0x0000000bff098299 */ /* 0x000fe40008011609 */
[----:B------:R-:W-:Y:S02]  /*2490*/  UIADD3 UR11, UPT, UPT, -UR10, URZ, URZ ;  /* 0x000000ff0a0b7290 */ /* 0x000fe4000fffe1ff */
[----:B------:R-:W-:Y:S02]  /*24a0*/  @!UP0 USEL UR9, UR7, UR9, !UP3 ;  /* 0x0000000907098287 */ /* 0x000fe4000d800000 */
[----:B------:R-:W-:-:S02]  /*24b0*/  UIMAD UR11, UR42, UR11, UR4 ;  /* 0x0000000b2a0b72a4 */ /* 0x000fc4000f8e0204 */
[----:B------:R-:W-:Y:S02]  /*24c0*/  @!UP0 UIADD3 UR10, UPT, UPT, UR10, -UR9, URZ ;  /* 0x800000090a0a8290 */ /* 0x000fe4000fffe0ff */
[----:B------:R-:W-:Y:S02]  /*24d0*/  @!UP0 UIMAD UR9, UR11, UR8, UR9 ;  /* 0x000000080b0982a4 */ /* 0x000fe4000f8e0209 */
[----:B------:R-:W-:Y:S02]  /*24e0*/  @!UP0 UIMAD UR4, UR42, UR10, UR7 ;  /* 0x0000000a2a0482a4 */ /* 0x000fe4000f8e0207 */
[----:B------:R-:W-:Y:S02]  /*24f0*/  UIMAD UR8, UR20, UR12, UR37 ;  /* 0x0000000c140872a4 */ /* 0x000fe4000f8e0225 */
[----:B------:R-:W-:Y:S01]  /*2500*/  UIMAD UR27, UR4, UR14, UR15 ;  /* 0x0000000e041b72a4 */ /* 0x000fe2000f8e020f */
[----:B------:R-:W-:Y:S02]  /*2510*/  @!UP0 UMOV UR7, UR9 ;  /* 0x0000000900078c82 */ /* 0x000fe40008000000 */
[----:B------:R-:W-:-:S12]  /*2520*/  UIMAD UR37, UR7, UR20, UR8 ;  /* 0x00000014072572a4 */ /* 0x000fd8000f8e0208 */
.L_x_40:
[----:B------:R-:W2:Y:S02]  /*2530*/  LDCU UR4, c[0x0][0xb30] ;  /* 0x00016600ff0477ac */ /* 0x000ea40008000800 */
[----:B--2---:R-:W-:-:S09]  /*2540*/  UISETP.NE.AND UP0, UPT, UR4, 0x1, UPT ;  /* 0x000000010400788c */ /* 0x004fd2000bf05270 */
[----:B------:R-:W-:Y:S05]  /*2550*/  BRA.U UP0, `(.L_x_41) ;  /* 0x0000000100447547 */ /* 0x000fea000b800000 */
[----:B------:R-:W2:Y:S01]  /*2560*/  LDCU.128 UR12, c[0x0][0xb10] ;  /* 0x00016200ff0c77ac */ /* 0x000ea20008000c00 */
[----:B------:R-:W3:Y:S01]  /*2570*/  LDCU UR16, c[0x0][0xb0c] ;  /* 0x00016180ff1077ac */ /* 0x000ee20008000800 */
[----:B------:R-:W4:Y:S01]  /*2580*/  LDCU UR17, c[0x0][0xb20] ;  /* 0x00016400ff1177ac */ /* 0x000f220008000800 */
[----:B--2---:R-:W-:Y:S02]  /*2590*/  UIMAD.WIDE.U32 UR10, UR37, UR12, URZ ;  /* 0x0000000c250a72a5 */ /* 0x004fe4000f8e00ff */
[----:B------:R-:W-:Y:S02]  /*25a0*/  UIMAD.WIDE.U32 UR8, UR27, UR15, URZ ;  /* 0x0000000f1b0872a5 */ /* 0x000fe4000f8e00ff */
[----:B---3--:R-:W-:Y:S02]  /*25b0*/  UISETP.NE.AND UP2, UPT, UR16, 0x1, UPT ;  /* 0x000000011000788c */ /* 0x008fe4000bf45270 */
[----:B------:R-:W-:Y:S01]  /*25c0*/  UISETP.NE.AND UP0, UPT, UR14, 0x1, UPT ;  /* 0x000000010e00788c */ /* 0x000fe2000bf05270 */
[----:B------:R-:W-:-:S02]  /*25d0*/  UMOV UR7, UR11 ;  /* 0x0000000b00077c82 */ /* 0x000fc40008000000 */
[----:B------:R-:W-:Y:S01]  /*25e0*/  UMOV UR4, UR9 ;  /* 0x0000000900047c82 */ /* 0x000fe20008000000 */
[----:B------:R-:W-:Y:S02]  /*25f0*/  USHF.R.U32.HI UR7, URZ, UR13, UR7 ;  /* 0x0000000dff077299 */ /* 0x000fe40008011607 */
[----:B----4-:R-:W-:Y:S02]  /*2600*/  USHF.R.U32.HI UR4, URZ, UR17, UR4 ;  /* 0x00000011ff047299 */ /* 0x010fe40008011604 */
[----:B------:R-:W-:Y:S02]  /*2610*/  USEL UR7, UR37, UR7, !UP2 ;  /* 0x0000000725077287 */ /* 0x000fe4000d000000 */
[----:B------:R-:W-:-:S04]  /*2620*/  USEL UR4, UR27, UR4, !UP0 ;  /* 0x000000041b047287 */ /* 0x000fc8000c000000 */
[----:B------:R-:W-:Y:S02]  /*2630*/  UIADD3 UR8, UPT, UPT, UR7, -UR4, URZ ;  /* 0x8000000407087290 */ /* 0x000fe4000fffe0ff */
[----:B------:R-:W-:Y:S02]  /*2640*/  UIADD3 UR4, UPT, UPT, -UR7, UR4, URZ ;  /* 0x0000000407047290 */ /* 0x000fe4000fffe1ff */
[----:B------:R-:W-:Y:S02]  /*2650*/  UIMAD UR27, UR8, UR14, UR27 ;  /* 0x0000000e081b72a4 */ /* 0x000fe4000f8e021b */
[----:B------:R-:W-:-:S12]  /*2660*/  UIMAD UR37, UR4, UR16, UR37 ;  /* 0x00000010042572a4 */ /* 0x000fd8000f8e0225 */
.L_x_41:
[----:B------:R-:W-:Y:S01]  /*2670*/  VIADD R11, R11, 0x1 ;  /* 0x000000010b0b7836 */ /* 0x000fe20000000000 */
[----:B------:R-:W-:Y:S02]  /*2680*/  R2UR UR7, R56 ;  /* 0x00000000380772ca */ /* 0x000fe400000e0000 */
[----:B------:R-:W-:Y:S02]  /*2690*/  R2UR UR4, R55 ;  /* 0x00000000370472ca */ /* 0x000fe400000e0000 */
[C---:B------:R-:W-:Y:S02]  /*26a0*/  ISETP.NE.AND P0, PT, R11.reuse, 0x2, PT ;  /* 0x000000020b00780c */ /* 0x040fe40003f05270 */
[----:B------:R-:W-:Y:S02]  /*26b0*/  PLOP3.LUT P1, PT, PT, PT, PT, 0x80, 0x8 ;  /* 0x000000000008781c */ /* 0x000fe40003f2f070 */
[----:B-1----:R-:W-:Y:S02]  /*26c0*/  SEL R0, RZ, 0x1, P0 ;  /* 0x00000001ff007807 */ /* 0x002fe40000000000 */
[----:B------:R-:W-:-:S02]  /*26d0*/  SEL R11, R11, RZ, P0 ;  /* 0x000000ff0b0b7207 */ /* 0x000fc40000000000 */
[----:B------:R-:W-:Y:S01]  /*26e0*/  LOP3.LUT R10, R10, R0, RZ, 0x3c, !PT ;  /* 0x000000000a0a7212 */ /* 0x000fe200078e3cff */
[----:B------:R-:W-:Y:S02]  /*26f0*/  UIADD3 UR26, UPT, UPT, UR37, UR7, URZ ;  /* 0x00000007251a7290 */ /* 0x000fe4000fffe0ff */
[----:B------:R-:W-:Y:S01]  /*2700*/  UIADD3 UR30, UPT, UPT, UR27, UR4, URZ ;  /* 0x000000041b1e7290 */ /* 0x000fe2000fffe0ff */
[----:B------:R-:W-:Y:S11]  /*2710*/  BRA.U UP1, `(.L_x_42) ;  /* 0xfffffff101347547 */ /* 0x000ff6000b83ffff */
[----:B------:R-:W-:Y:S01]  /*2720*/  UIADD3 UR7, UPT, UPT, UR6, 0x28, URZ ;  /* 0x0000002806077890 */ /* 0x000fe2000fffe0ff */
[----:B------:R-:W-:-:S03]  /*2730*/  SHF.L.U32 R2, R12, 0x1f, RZ ;  /* 0x0000001f0c027819 */ /* 0x000fc600000006ff */
[----:B------:R-:W-:-:S09]  /*2740*/  ULEA UR4, UR5, UR7, 0x3 ;  /* 0x0000000705047291 */ /* 0x000fd2000f8e18ff */
[----:B------:R-:W1:Y:S02]  /*2750*/  SYNCS.PHASECHK.TRANS64.TRYWAIT P0, [UR4], R2 ;  /* 0x00000002ff0075a7 */ /* 0x000e640008001104 */
[----:B-1----:R-:W-:Y:S05]  /*2760*/  @!P0 BRA `(.L_x_43) ;  /* 0x0000005000c88947 */ /* 0x002fea0003800000 */
.L_x_128:
[----:B------:R-:W-:-:S04]  /*2770*/  UIADD3 UR4, UPT, UPT, UR5, 0x1, URZ ;  /* 0x0000000105047890 */ /* 0x000fc8000fffe0ff */
[----:B------:R-:W-:-:S04]  /*2780*/  UISETP.NE.AND UP0, UPT, UR4, 0x5, UPT ;  /* 0x000000050400788c */ /* 0x000fc8000bf05270 */
[----:B------:R-:W-:Y:S02]  /*2790*/  USEL UR6, URZ, 0x1, UP0 ;  /* 0x00000001ff067887 */ /* 0x000fe40008000000 */
[----:B------:R-:W-:-:S04]  /*27a0*/  USEL UR4, UR4, URZ, UP0 ;  /* 0x000000ff04047287 */ /* 0x000fc80008000000 */
[----:B------:R-:W-:Y:S01]  /*27b0*/  ULEA UR5, UR4, UR7, 0x3 ;  /* 0x0000000704057291 */ /* 0x000fe2000f8e18ff */
[----:B-1----:R-:W-:-:S04]  /*27c0*/  LOP3.LUT R2, R12, UR6, RZ, 0x3c, !PT ;  /* 0x000000060c027c12 */ /* 0x002fc8000f8e3cff */
[----:B------:R-:W-:-:S04]  /*27d0*/  SHF.L.U32 R3, R2, 0x1f, RZ ;  /* 0x0000001f02037819 */ /* 0x000fc800000006ff */
[----:B------:R-:W1:Y:S02]  /*27e0*/  SYNCS.PHASECHK.TRANS64.TRYWAIT P0, [UR5], R3 ;  /* 0x00000003ff0075a7 */ /* 0x000e640008001105 */
[----:B-1----:R-:W-:Y:S05]  /*27f0*/  @!P0 BRA `(.L_x_44) ;  /* 0x0000005000bc8947 */ /* 0x002fea0003800000 */
.L_x_130:
[----:B------:R-:W-:-:S04]  /*2800*/  UIADD3 UR4, UPT, UPT, UR4, 0x1, URZ ;  /* 0x0000000104047890 */ /* 0x000fc8000fffe0ff */
[----:B------:R-:W-:-:S04]  /*2810*/  UISETP.NE.AND UP0, UPT, UR4, 0x5, UPT ;  /* 0x000000050400788c */ /* 0x000fc8000bf05270 */
[----:B------:R-:W-:Y:S02]  /*2820*/  USEL UR6, URZ, 0x1, UP0 ;  /* 0x00000001ff067887 */ /* 0x000fe40008000000 */
[----:B------:R-:W-:-:S04]  /*2830*/  USEL UR4, UR4, URZ, UP0 ;  /* 0x000000ff04047287 */ /* 0x000fc80008000000 */
[----:B------:R-:W-:Y:S01]  /*2840*/  ULEA UR5, UR4, UR7, 0x3 ;  /* 0x0000000704057291 */ /* 0x000fe2000f8e18ff */
[----:B------:R-:W-:-:S04]  /*2850*/  LOP3.LUT R2, R2, UR6, RZ, 0x3c, !PT ;  /* 0x0000000602027c12 */ /* 0x000fc8000f8e3cff */
[----:B-1----:R-:W-:-:S04]  /*2860*/  SHF.L.U32 R3, R2, 0x1f, RZ ;  /* 0x0000001f02037819 */ /* 0x002fc800000006ff */
[----:B------:R-:W1:Y:S02]  /*2870*/  SYNCS.PHASECHK.TRANS64.TRYWAIT P0, [UR5], R3 ;  /* 0x00000003ff0075a7 */ /* 0x000e640008001105 */
[----:B-1----:R-:W-:Y:S05]  /*2880*/  @!P0 BRA `(.L_x_45) ;  /* 0x0000005000b08947 */ /* 0x002fea0003800000 */
.L_x_132:
        /* <DEDUP_REMOVED lines=9> */
.L_x_134:
[----:B------:R-:W-:-:S04]  /*2920*/  UIADD3 UR4, UPT, UPT, UR4, 0x1, URZ ;  /* 0x0000000104047890 */ /* 0x000fc8000fffe0ff */
[----:B------:R-:W-:-:S04]  /*2930*/  UISETP.NE.AND UP0, UPT, UR4, 0x5, UPT ;  /* 0x000000050400788c */ /* 0x000fc8000bf05270 */
[----:B------:R-:W-:Y:S02]  /*2940*/  USEL UR5, URZ, 0x1, UP0 ;  /* 0x00000001ff057887 */ /* 0x000fe40008000000 */
[----:B------:R-:W-:-:S04]  /*2950*/  USEL UR4, UR4, URZ, UP0 ;  /* 0x000000ff04047287 */ /* 0x000fc80008000000 */
[----:B------:R-:W-:Y:S01]  /*2960*/  ULEA UR4, UR4, UR7, 0x3 ;  /* 0x0000000704047291 */ /* 0x000fe2000f8e18ff */
[----:B------:R-:W-:-:S04]  /*2970*/  LOP3.LUT R2, R2, UR5, RZ, 0x3c, !PT ;  /* 0x0000000502027c12 */ /* 0x000fc8000f8e3cff */
[----:B------:R-:W-:Y:S01]  /*2980*/  SHF.L.U32 R2, R2, 0x1f, RZ ;  /* 0x0000001f02027819 */ /* 0x000fe200000006ff */
[----:B-1----:R-:W-:-:S07]  /*2990*/  IMAD.U32 R0, RZ, RZ, UR4 ;  /* 0x00000004ff007e24 */ /* 0x002fce000f8e00ff */
.L_x_47:
[----:B-1----:R1:W2:Y:S02]  /*29a0*/  SYNCS.PHASECHK.TRANS64.TRYWAIT P0, [R0+URZ], R2 ;  /* 0x00000002000075a7 */ /* 0x0022a400080011ff */
[----:B--2---:R-:W-:Y:S05]  /*29b0*/  @!P0 NANOSLEEP.SYNCS 0x989680 ;  /* 0x009896800000895d */ /* 0x004fea0003900000 */
[----:B------:R-:W2:Y:S02]  /*29c0*/  @!P0 SYNCS.PHASECHK.TRANS64 P0, [R0+URZ], R2 ;  /* 0x00000002000085a7 */ /* 0x000ea400080010ff */
[----:B--2---:R-:W-:Y:S05]  /*29d0*/  @P0 EXIT ;  /* 0x000000000000094d */ /* 0x004fea0003800000 */
[----:B------:R-:W-:Y:S05]  /*29e0*/  BRA `(.L_x_47) ;  /* 0xfffffffc00ec7947 */ /* 0x000fea000383ffff */
.L_x_22:
[----:B------:R-:W-:-:S04]  /*29f0*/  UISETP.NE.AND UP0, UPT, UR54, URZ, UPT ;  /* 0x000000ff3600728c */ /* 0x000fc8000bf05270 */
[----:B------:R-:W-:-:S09]  /*2a00*/  UISETP.NE.OR UP0, UPT, UR18, 0x1, UP0 ;  /* 0x000000011200788c */ /* 0x000fd20008705670 */
[----:B------:R-:W-:Y:S05]  /*2a10*/  BRA.U UP0, `(.L_x_48) ;  /* 0x0000000500487547 */ /* 0x000fea000b800000 */
[----:B------:R-:W-:Y:S01]  /*2a20*/  ISETP.GE.U32.AND P2, PT, R0, 0x2, PT ;  /* 0x000000020000780c */ /* 0x000fe20003f46070 */
[----:B------:R-:W-:Y:S01]  /*2a30*/  IMAD.MOV.U32 R12, RZ, RZ, 0x1 ;  /* 0x00000001ff0c7424 */ /* 0x000fe200078e00ff */
[----:B------:R-:W-:Y:S02]  /*2a40*/  CS2R R10, SRZ ;  /* 0x00000000000a7805 */ /* 0x000fe4000001ff00 */
[----:B------:R-:W-:Y:S01]  /*2a50*/  CS2R R8, SRZ ;  /* 0x0000000000087805 */ /* 0x000fe2000001ff00 */
[----:B------:R-:W-:Y:S01]  /*2a60*/  UMOV UR6, 0x400 ;  /* 0x0000040000067882 */ /* 0x000fe20000000000 */
[----:B------:R-:W-:Y:S01]  /*2a70*/  UMOV UR5, URZ ;  /* 0x000000ff00057c82 */ /* 0x000fe20008000000 */
[----:B------:R-:W-:-:S12]  /*2a80*/  ULEA UR6, UR54, UR6, 0x18 ;  /* 0x0000000636067291 */ /* 0x000fd8000f8ec0ff */
.L_x_52:
[----:B------:R-:W-:Y:S02]  /*2a90*/  LEA R2, R8, UR6, 0x3 ;  /* 0x0000000608027c11 */ /* 0x000fe4000f8e18ff */
[----:B------:R-:W-:-:S03]  /*2aa0*/  SHF.L.U32 R4, R9, 0x1f, RZ ;  /* 0x0000001f09047819 */ /* 0x000fc600000006ff */
[----:B------:R-:W-:Y:S01]  /*2ab0*/  VIADD R5, R2, 0x100 ;  /* 0x0000010002057836 */ /* 0x000fe20000000000 */
[----:B------:R-:W2:Y:S02]  /*2ac0*/  SYNCS.PHASECHK.TRANS64.TRYWAIT P0, [R2+URZ+0xf0], R4 ;  /* 0x0000f004020075a7 */ /* 0x000ea400080011ff */
[----:B--2---:R-:W-:Y:S05]  /*2ad0*/  @!P0 BRA `(.L_x_49) ;  /* 0x00000050004c8947 */ /* 0x004fea0003800000 */
.L_x_135:
[----:B------:R-:W-:Y:S01]  /*2ae0*/  ULEA UR4, UR5, UR6, 0x3 ;  /* 0x0000000605047291 */ /* 0x000fe2000f8e18ff */
[----:B--2---:R-:W-:Y:S01]  /*2af0*/  PRMT R2, RZ, 0x654, R5 ;  /* 0x00000654ff027816 */ /* 0x004fe20000000005 */
[----:B------:R-:W-:Y:S01]  /*2b00*/  @!P2 IMAD.MOV.U32 R4, RZ, RZ, 0x10 ;  /* 0x00000010ff04a424 */ /* 0x000fe200078e00ff */
[----:B------:R-:W-:Y:S01]  /*2b10*/  SHF.L.U32 R5, R12, 0x1f, RZ ;  /* 0x0000001f0c057819 */ /* 0x000fe200000006ff */
[----:B------:R-:W-:Y:S01]  /*2b20*/  UIADD3 UR7, UPT, UPT, UR4, 0x90, URZ ;  /* 0x0000009004077890 */ /* 0x000fe2000fffe0ff */
[----:B------:R2:W-:Y:S05]  /*2b30*/  SYNCS.ARRIVE.TRANS64.RED.A1T0 RZ, [R2+URZ], RZ ;  /* 0x000000ff02ff79a7 */ /* 0x0005ea00081004ff */
[----:B------:R-:W-:Y:S01]  /*2b40*/  IMAD.U32 R6, RZ, RZ, UR7 ;  /* 0x00000007ff067e24 */ /* 0x000fe2000f8e00ff */
[----:B------:R-:W3:Y:S04]  /*2b50*/  SYNCS.PHASECHK.TRANS64.TRYWAIT P0, [UR4+0xa0], R5 ;  /* 0x0000a005ff0075a7 */ /* 0x000ee80008001104 */
[----:B------:R-:W-:Y:S01]  /*2b60*/  PRMT R6, R0, 0x654, R6 ;  /* 0x0000065400067816 */ /* 0x000fe20000000006 */
[----:B--23--:R-:W-:Y:S06]  /*2b70*/  @!P0 BRA `(.L_x_50) ;  /* 0x0000005000388947 */ /* 0x00cfec0003800000 */
.L_x_137:
[----:B------:R-:W-:Y:S01]  /*2b80*/  ULEA UR8, UR5, UR6, 0x4 ;  /* 0x0000000605087291 */ /* 0x000fe2000f8e20ff */
[----:B------:R-:W-:Y:S01]  /*2b90*/  SEL R3, R6, R3, !P2 ;  /* 0x0000000306037207 */ /* 0x000fe20005000000 */
[----:B------:R-:W-:Y:S01]  /*2ba0*/  UIADD3 UR9, UPT, UPT, UR4, 0x90, URZ ;  /* 0x0000009004097890 */ /* 0x000fe2000fffe0ff */
[----:B--2---:R-:W-:Y:S01]  /*2bb0*/  LEA R2, R11, UR6, 0x3 ;  /* 0x000000060b027c11 */ /* 0x004fe2000f8e18ff */
[----:B------:R-:W-:Y:S01]  /*2bc0*/  UIADD3 UR8, UPT, UPT, UR8, 0x120, URZ ;  /* 0x0000012008087890 */ /* 0x000fe2000fffe0ff */
[----:B------:R2:W-:Y:S01]  /*2bd0*/  @!P2 SYNCS.ARRIVE.TRANS64.RED RZ, [R3+URZ], R4 ;  /* 0x0000000403ffa9a7 */ /* 0x0005e200080004ff */
[----:B------:R-:W-:Y:S01]  /*2be0*/  UIADD3 UR4, UPT, UPT, UR5, 0x1, URZ ;  /* 0x0000000105047890 */ /* 0x000fe2000fffe0ff */
[----:B------:R-:W-:-:S03]  /*2bf0*/  VIADD R8, R8, 0x1 ;  /* 0x0000000108087836 */ /* 0x000fc60000000000 */
[----:B------:R-:W-:Y:S02]  /*2c00*/  UISETP.NE.AND UP0, UPT, UR4, 0x2, UPT ;  /* 0x000000020400788c */ /* 0x000fe4000bf05270 */
[----:B------:R-:W-:Y:S01]  /*2c10*/  ISETP.NE.AND P0, PT, R8, 0x2, PT ;  /* 0x000000020800780c */ /* 0x000fe20003f05270 */
[----:B------:R-:W-:Y:S06]  /*2c20*/  UGETNEXTWORKID.BROADCAST [UR8], [UR9] ;  /* 0x00000000080073ca */ /* 0x000fec0008000100 */
[----:B------:R-:W-:Y:S02]  /*2c30*/  USEL UR7, URZ, 0x1, UP0 ;  /* 0x00000001ff077887 */ /* 0x000fe40008000000 */
[----:B------:R-:W-:-:S04]  /*2c40*/  USEL UR5, UR4, URZ, UP0 ;  /* 0x000000ff04057287 */ /* 0x000fc80008000000 */
[----:B------:R-:W-:Y:S02]  /*2c50*/  LOP3.LUT R12, R12, UR7, RZ, 0x3c, !PT ;  /* 0x000000070c0c7c12 */ /* 0x000fe4000f8e3cff */
[----:B--2---:R-:W-:-:S04]  /*2c60*/  SHF.L.U32 R4, R10, 0x1f, RZ ;  /* 0x0000001f0a047819 */ /* 0x004fc800000006ff */
[----:B------:R-:W2:Y:S02]  /*2c70*/  SYNCS.PHASECHK.TRANS64.TRYWAIT P1, [R2+URZ+0x90], R4 ;  /* 0x00009004020075a7 */ /* 0x000ea400080211ff */
[----:B--2---:R-:W-:Y:S05]  /*2c80*/  @!P1 BRA `(.L_x_51) ;  /* 0x00000050000c9947 */ /* 0x004fea0003800000 */
.L_x_138:
[C---:B--2---:R-:W-:Y:S01]  /*2c90*/  LEA R4, R11.reuse, UR6, 0x4 ;  /* 0x000000060b047c11 */ /* 0x044fe2000f8e20ff */
[----:B------:R-:W-:Y:S01]  /*2ca0*/  VIADD R2, R2, 0xa0 ;  /* 0x000000a002027836 */ /* 0x000fe20000000000 */
[----:B------:R-:W-:Y:S01]  /*2cb0*/  SEL R8, R8, RZ, P0 ;  /* 0x000000ff08087207 */ /* 0x000fe20000000000 */
[----:B------:R-:W-:-:S03]  /*2cc0*/  VIADD R11, R11, 0x1 ;  /* 0x000000010b0b7836 */ /* 0x000fc60000000000 */
[----:B------:R-:W2:Y:S01]  /*2cd0*/  LDS.128 R4, [R4+0x120] ;  /* 0x0001200004047984 */ /* 0x000ea20000000c00 */
[----:B------:R-:W-:Y:S02]  /*2ce0*/  PRMT R2, RZ, 0x654, R2 ;  /* 0x00000654ff027816 */ /* 0x000fe40000000002 */
[C---:B------:R-:W-:Y:S01]  /*2cf0*/  ISETP.NE.AND P1, PT, R11.reuse, 0x2, PT ;  /* 0x000000020b00780c */ /* 0x040fe20003f25270 */
[----:B------:R-:W-:Y:S01]  /*2d00*/  @!PT LDS RZ, [RZ] ;  /* 0x00000000fffff984 */ /* 0x000fe20000000800 */
[----:B------:R-:W-:Y:S01]  /*2d10*/  @!PT LDS RZ, [RZ] ;  /* 0x00000000fffff984 */ /* 0x000fe20000000800 */
[----:B------:R-:W-:Y:S01]  /*2d20*/  @!PT LDS RZ, [RZ] ;  /* 0x00000000fffff984 */ /* 0x000fe20000000800 */
[----:B------:R-:W-:Y:S01]  /*2d30*/  @!PT LDS RZ, [RZ] ;  /* 0x00000000fffff984 */ /* 0x000fe20000000800 */
[----:B------:R3:W-:Y:S06]  /*2d40*/  MEMBAR.ALL.CTA ;  /* 0x0000000000007992 */ /* 0x0007ec0000008000 */
[----:B---3--:R-:W3:Y:S01]  /*2d50*/  FENCE.VIEW.ASYNC.S ;  /* 0x00000000000073c6 */ /* 0x008ee20000000000 */
[----:B------:R-:W-:Y:S01]  /*2d60*/  SEL R11, R11, RZ, P1 ;  /* 0x000000ff0b0b7207 */ /* 0x000fe20000800000 */
[----:B---3--:R3:W-:Y:S01]  /*2d70*/  SYNCS.ARRIVE.TRANS64.RED.A1T0 RZ, [R2+URZ], RZ ;  /* 0x000000ff02ff79a7 */ /* 0x0087e200081004ff */
[----:B--2---:R-:W-:-:S02]  /*2d80*/  LOP3.LUT P3, RZ, R6, 0x1, RZ, 0xc0, !PT ;  /* 0x0000000106ff7812 */ /* 0x004fc4000786c0ff */
[----:B------:R-:W-:-:S04]  /*2d90*/  SEL R4, RZ, 0x1, P1 ;  /* 0x00000001ff047807 */ /* 0x000fc80000800000 */
[----:B------:R-:W-:Y:S02]  /*2da0*/  LOP3.LUT R10, R10, R4, RZ, 0x3c, !PT ;  /* 0x000000040a0a7212 */ /* 0x000fe400078e3cff */
[----:B---3--:R-:W-:-:S04]  /*2db0*/  SEL R2, RZ, 0x1, P0 ;  /* 0x00000001ff027807 */ /* 0x008fc80000000000 */
[----:B------:R-:W-:Y:S01]  /*2dc0*/  LOP3.LUT R9, R9, R2, RZ, 0x3c, !PT ;  /* 0x0000000209097212 */ /* 0x000fe200078e3cff */
[----:B------:R-:W-:Y:S06]  /*2dd0*/  @P3 BRA `(.L_x_52) ;  /* 0xfffffffc002c3947 */ /* 0x000fec000383ffff */
[----:B------:R-:W-:Y:S01]  /*2de0*/  ULEA UR4, UR5, UR6, 0x3 ;  /* 0x0000000605047291 */ /* 0x000fe2000f8e18ff */
[----:B------:R-:W-:-:S08]  /*2df0*/  SHF.L.U32 R2, R12, 0x1f, RZ ;  /* 0x0000001f0c027819 */ /* 0x000fd000000006ff */
[----:B------:R-:W2:Y:S02]  /*2e00*/  SYNCS.PHASECHK.TRANS64 P0, [UR4+0xa0], R2 ;  /* 0x0000a002ff0075a7 */ /* 0x000ea40008001004 */
[----:B--2---:R-:W-:Y:S05]  /*2e10*/  @P0 BRA `(.L_x_53) ;  /* 0x0000000000080947 */ /* 0x004fea0003800000 */
[----:B------:R-:W2:Y:S02]  /*2e20*/  SYNCS.PHASECHK.TRANS64.TRYWAIT P0, [UR4+0xa0], R2 ;  /* 0x0000a002ff0075a7 */ /* 0x000ea40008001104 */
[----:B--2---:R-:W-:Y:S05]  /*2e30*/  @!P0 BRA `(.L_x_54) ;  /* 0x0000004c00b48947 */ /* 0x004fea0003800000 */
.L_x_53:
[----:B------:R-:W-:-:S04]  /*2e40*/  UIADD3 UR7, UPT, UPT, UR5, 0x1, URZ ;  /* 0x0000000105077890 */ /* 0x000fc8000fffe0ff */
[----:B------:R-:W-:-:S04]  /*2e50*/  UISETP.NE.AND UP0, UPT, UR7, 0x2, UPT ;  /* 0x000000020700788c */ /* 0x000fc8000bf05270 */
[----:B------:R-:W-:Y:S02]  /*2e60*/  USEL UR8, URZ, 0x1, UP0 ;  /* 0x00000001ff087887 */ /* 0x000fe40008000000 */
[----:B------:R-:W-:-:S04]  /*2e70*/  USEL UR7, UR7, URZ, UP0 ;  /* 0x000000ff07077287 */ /* 0x000fc80008000000 */
[----:B------:R-:W-:Y:S01]  /*2e80*/  ULEA UR7, UR7, UR6, 0x3 ;  /* 0x0000000607077291 */ /* 0x000fe2000f8e18ff */
[----:B--2---:R-:W-:-:S04]  /*2e90*/  LOP3.LUT R2, R12, UR8, RZ, 0x3c, !PT ;  /* 0x000000080c027c12 */ /* 0x004fc8000f8e3cff */
[----:B------:R-:W-:-:S04]  /*2ea0*/  SHF.L.U32 R0, R2, 0x1f, RZ ;  /* 0x0000001f02007819 */ /* 0x000fc800000006ff */
[----:B------:R-:W2:Y:S02]  /*2eb0*/  SYNCS.PHASECHK.TRANS64 P0, [UR7+0xa0], R0 ;  /* 0x0000a000ff0075a7 */ /* 0x000ea40008001007 */
[----:B-12---:R-:W-:Y:S05]  /*2ec0*/  @P0 EXIT ;  /* 0x000000000000094d */ /* 0x006fea0003800000 */
[----:B------:R-:W-:Y:S02]  /*2ed0*/  SHF.L.U32 R2, R2, 0x1f, RZ ;  /* 0x0000001f02027819 */ /* 0x000fe400000006ff */
[----:B------:R-:W-:-:S07]  /*2ee0*/  MOV R0, UR7 ;  /* 0x0000000700007c02 */ /* 0x000fce0008000f00 */
.L_x_55:
[----:B-1----:R1:W2:Y:S02]  /*2ef0*/  SYNCS.PHASECHK.TRANS64.TRYWAIT P0, [R0+URZ+0xa0], R2 ;  /* 0x0000a002000075a7 */ /* 0x0022a400080011ff */
[----:B--2---:R-:W-:Y:S05]  /*2f00*/  @!P0 NANOSLEEP.SYNCS 0x989680 ;  /* 0x009896800000895d */ /* 0x004fea0003900000 */
[----:B------:R-:W2:Y:S02]  /*2f10*/  @!P0 SYNCS.PHASECHK.TRANS64 P0, [R0+URZ+0xa0], R2 ;  /* 0x0000a002000085a7 */ /* 0x000ea400080010ff */
[----:B--2---:R-:W-:Y:S05]  /*2f20*/  @P0 EXIT ;  /* 0x000000000000094d */ /* 0x004fea0003800000 */
[----:B------:R-:W-:Y:S05]  /*2f30*/  BRA `(.L_x_55) ;  /* 0xfffffffc00ec7947 */ /* 0x000fea000383ffff */
.L_x_48:
[----:B------:R-:W-:Y:S05]  /*2f40*/  BRA.U UP4, `(.L_x_56) ;  /* 0x0000000d04d47547 */ /* 0x000fea000b800000 */
[----:B------:R-:W-:Y:S01]  /*2f50*/  UMOV UR4, 0x40 ;  /* 0x0000004000047882 */ /* 0x000fe20000000000 */
[----:B------:R-:W-:Y:S01]  /*2f60*/  NOP ;  /* 0x0000000000007918 */ /* 0x000fe20000000000 */
[----:B------:R-:W-:Y:S01]  /*2f70*/  ULEA UR5, UR54, UR4, 0x18 ;  /* 0x0000000436057291 */ /* 0x000fe2000f8ec0ff */
[----:B------:R-:W-:Y:S02]  /*2f80*/  UMOV UR6, 0x400 ;  /* 0x0000040000067882 */ /* 0x000fe40000000000 */
[----:B------:R-:W-:-:S06]  /*2f90*/  ULEA UR6, UR54, UR6, 0x18 ;  /* 0x0000000636067291 */ /* 0x000fcc000f8ec0ff */
[----:B------:R-:W2:Y:S02]  /*2fa0*/  LDS.U8 R0, [UR5+0x1c] ;  /* 0x00001c05ff007984 */ /* 0x000ea40008000000 */
[----:B--2---:R-:W-:-:S13]  /*2fb0*/  ISETP.NE.AND P0, PT, R0, RZ, PT ;  /* 0x000000ff0000720c */ /* 0x004fda0003f05270 */
[----:B------:R-:W-:Y:S05]  /*2fc0*/  @P0 BRA `(.L_x_57) ;  /* 0x0000000000580947 */ /* 0x000fea0003800000 */
[----:B------:R-:W-:-:S13]  /*2fd0*/  ELECT P0, URZ, PT ;  /* 0x0000000000ff782f */ /* 0x000fda0003800000 */
[----:B------:R-:W-:Y:S05]  /*2fe0*/  @!P0 BRA `(.L_x_58) ;  /* 0x0000000000608947 */ /* 0x000fea0003800000 */
[----:B------:R-:W-:Y:S01]  /*2ff0*/  UMOV UR4, 0x10 ;  /* 0x0000001000047882 */ /* 0x000fe20000000000 */
[----:B------:R-:W-:Y:S01]  /*3000*/  HFMA2 R0, -RZ, RZ, 0, 5.9604644775390625e-08 ;  /* 0x00000001ff007431 */ /* 0x000fe200000001ff */
[----:B------:R-:W-:-:S03]  /*3010*/  MOV R3, 0xffff ;  /* 0x0000ffff00037802 */ /* 0x000fc60000000f00 */
[----:B------:R-:W-:Y:S04]  /*3020*/  DEPBAR.LE SB2, 0x36 ;  /* 0x0000ad800000791a */ /* 0x000fe80000000000 */
[----:B------:R-:W2:Y:S02]  /*3030*/  UTCATOMSWS.FIND_AND_SET.ALIGN UP0, UR4, UR4 ;  /* 0x00000004000475e3 */ /* 0x000ea40008000800 */
[----:B--2---:R-:W-:Y:S01]  /*3040*/  MOV R4, UR4 ;  /* 0x0000000400047c02 */ /* 0x004fe20008000f00 */
[----:B------:R-:W-:Y:S06]  /*3050*/  BRA.U UP0, `(.L_x_59) ;  /* 0x0000000100187547 */ /* 0x000fec000b800000 */
.L_x_60:
[----:B------:R-:W-:Y:S05]  /*3060*/  NANOSLEEP 0x64 ;  /* 0x000000640000795d */ /* 0x000fea0003800000 */
[----:B------:R-:W-:-:S05]  /*3070*/  UMOV UR4, 0x10 ;  /* 0x0000001000047882 */ /* 0x000fca0000000000 */
[----:B------:R-:W-:Y:S04]  /*3080*/  DEPBAR.LE SB2, 0x36 ;  /* 0x0000ad800000791a */ /* 0x000fe80000000000 */
[----:B------:R-:W2:Y:S02]  /*3090*/  UTCATOMSWS.FIND_AND_SET.ALIGN UP0, UR4, UR4 ;  /* 0x00000004000475e3 */ /* 0x000ea40008000800 */
[----:B--2---:R-:W-:Y:S01]  /*30a0*/  MOV R4, UR4 ;  /* 0x0000000400047c02 */ /* 0x004fe20008000f00 */
[----:B------:R-:W-:Y:S05]  /*30b0*/  BRA.U !UP0, `(.L_x_60) ;  /* 0xfffffffd08e87547 */ /* 0x000fea000b83ffff */
.L_x_59:
[-C--:B------:R-:W-:Y:S02]  /*30c0*/  SHF.L.U32 R3, R3, R4.reuse, RZ ;  /* 0x0000000403037219 */ /* 0x080fe400000006ff */
[----:B------:R-:W-:Y:S01]  /*30d0*/  SHF.L.U32 R0, R0, R4, RZ ;  /* 0x0000000400007219 */ /* 0x000fe200000006ff */
[----:B------:R-:W-:Y:S02]  /*30e0*/  IMAD.SHL.U32 R4, R4, 0x20, RZ ;  /* 0x0000002004047824 */ /* 0x000fe400078e00ff */
[----:B------:R2:W-:Y:S04]  /*30f0*/  ATOMS.OR RZ, [UR5+0x14], R3 ;  /* 0x00001403ffff798c */ /* 0x0005e8000b000005 */
[----:B------:R2:W-:Y:S04]  /*3100*/  ATOMS.OR RZ, [UR5+0x18], R0 ;  /* 0x00001800ffff798c */ /* 0x0005e8000b000005 */
[----:B------:R2:W-:Y:S01]  /*3110*/  STS [UR6+0x140], R4 ;  /* 0x00014004ff007988 */ /* 0x0005e20008000806 */
[----:B------:R-:W-:Y:S05]  /*3120*/  BRA `(.L_x_58) ;  /* 0x0000000000107947 */ /* 0x000fea0003800000 */
.L_x_57:
[----:B------:R-:W-:Y:S02]  /*3130*/  MOV R0, 0xffffffff ;  /* 0xffffffff00007802 */ /* 0x000fe40000000f00 */
[----:B------:R-:W-:-:S03]  /*3140*/  MOV R4, 0x3170 ;  /* 0x0000317000047802 */ /* 0x000fc60000000f00 */
[----:B------:R2:W-:Y:S04]  /*3150*/  STS [UR6+0x140], R0 ;  /* 0x00014000ff007988 */ /* 0x0005e80008000806 */
[----:B-12--5:R-:W-:Y:S05]  /*3160*/  CALL.REL.NOINC `($__internal_1_$__cuda_sm10x_tcgen05_guardrail_trap_phase_invalid_during_alloc) ;  /* 0x00000050008c7944 */ /* 0x026fea0003c00000 */
.L_x_58:
[----:B------:R-:W-:Y:S05]  /*3170*/  WARPSYNC.ALL ;  /* 0x0000000000007948 */ /* 0x000fea0003800000 */
[----:B------:R-:W3:Y:S01]  /*3180*/  S2UR UR4, SR_CgaCtaId ;  /* 0x00000000000479c3 */ /* 0x000ee20000008800 */
[----:B------:R-:W-:Y:S01]  /*3190*/  UMOV UR26, 0x400 ;  /* 0x00000400001a7882 */ /* 0x000fe20000000000 */
[----:B------:R-:W-:-:S06]  /*31a0*/  NOP ;  /* 0x0000000000007918 */ /* 0x000fcc0000000000 */
[----:B------:R-:W-:Y:S06]  /*31b0*/  BAR.ARV 0x6, 0xa0 ;  /* 0x0182800000007b1d */ /* 0x000fec0000002000 */
[----:B------:R-:W4:Y:S01]  /*31c0*/  LDCU UR5, c[0x0][0x38c] ;  /* 0x00007180ff0577ac */ /* 0x000f220008000800 */
[----:B------:R-:W-:Y:S01]  /*31d0*/  LOP3.LUT R2, R2, 0xffff, RZ, 0xc0, !PT ;  /* 0x0000ffff02027812 */ /* 0x000fe200078ec0ff */
[----:B------:R-:W-:Y:S01]  /*31e0*/  IMAD.MOV.U32 R11, RZ, RZ, 0x1 ;  /* 0x00000001ff0b7424 */ /* 0x000fe200078e00ff */
[----:B------:R-:W-:Y:S01]  /*31f0*/  CS2R R8, SRZ ;  /* 0x0000000000087805 */ /* 0x000fe2000001ff00 */
[----:B------:R-:W1:Y:S01]  /*3200*/  LDCU UR7, c[0x0][0x38c] ;  /* 0x00007180ff0777ac */ /* 0x000e620008000800 */
[----:B------:R-:W-:Y:S01]  /*3210*/  R2UR UR27, R2 ;  /* 0x00000000021b72ca */ /* 0x000fe200000e0000 */
[----:B------:R-:W-:Y:S01]  /*3220*/  IMAD.MOV.U32 R10, RZ, RZ, RZ ;  /* 0x000000ffff0a7224 */ /* 0x000fe200078e00ff */
[----:B------:R-:W-:Y:S01]  /*3230*/  UMOV UR30, URZ ;  /* 0x000000ff001e7c82 */ /* 0x000fe20008000000 */
[----:B------:R-:W-:Y:S01]  /*3240*/  UMOV UR24, URZ ;  /* 0x000000ff00187c82 */ /* 0x000fe20008000000 */
[----:B---3--:R-:W-:Y:S01]  /*3250*/  ULEA UR26, UR4, UR26, 0x18 ;  /* 0x0000001a041a7291 */ /* 0x008fe2000f8ec0ff */
[----:B------:R-:W-:Y:S01]  /*3260*/  UMOV UR38, 0x0 ;  /* 0x0000000000267882 */ /* 0x000fe20000000000 */
[----:B------:R-:W-:-:S02]  /*3270*/  UMOV UR39, 0x4100910 ;  /* 0x0410091000277882 */ /* 0x000fc40000000000 */
[----:B------:R-:W-:Y:S02]  /*3280*/  UIADD3 UR4, UPT, UPT, UR26, 0x6800, URZ ;  /* 0x000068001a047890 */ /* 0x000fe4000fffe0ff */
[----:B------:R-:W-:Y:S02]  /*3290*/  UIADD3 UR6, UPT, UPT, UR26, 0x10800, URZ ;  /* 0x000108001a067890 */ /* 0x000fe4000fffe0ff */
[----:B----4-:R-:W-:Y:S01]  /*32a0*/  UIADD3 UR5, UPT, UPT, UR5, 0x1f, URZ ;  /* 0x0000001f05057890 */ /* 0x010fe2000fffe0ff */
[----:B--2---:R-:W2:Y:S01]  /*32b0*/  LDS R0, [UR26+0x140] ;  /* 0x0001401aff007984 */ /* 0x004ea20008000800 */
[----:B-1----:R-:W-:Y:S01]  /*32c0*/  UMOV UR36, 0x0 ;  /* 0x0000000000247882 */ /* 0x002fe20000000000 */
[----:B------:R-:W-:Y:S01]  /*32d0*/  UMOV UR37, 0x4100910 ;  /* 0x0410091000257882 */ /* 0x000fe20000000000 */
[----:B------:R-:W-:Y:S02]  /*32e0*/  USHF.R.S32.HI UR40, URZ, 0x1f, UR5 ;  /* 0x0000001fff287899 */ /* 0x000fe40008011405 */
[----:B------:R-:W-:-:S02]  /*32f0*/  UISETP.GE.AND UP4, UPT, UR7, 0x1, UPT ;  /* 0x000000010700788c */ /* 0x000fc4000bf86270 */
[----:B------:R-:W-:Y:S02]  /*3300*/  ULEA.HI UR40, UR40, UR5, URZ, 0x5 ;  /* 0x0000000528287291 */ /* 0x000fe4000f8f28ff */
[----:B------:R-:W-:Y:S02]  /*3310*/  USHF.R.U32.HI UR5, URZ, 0x4, UR4 ;  /* 0x00000004ff057899 */ /* 0x000fe40008011604 */
[----:B------:R-:W-:Y:S02]  /*3320*/  USHF.R.S32.HI UR40, URZ, 0x5, UR40 ;  /* 0x00000005ff287899 */ /* 0x000fe40008011428 */
[----:B------:R-:W-:Y:S02]  /*3330*/  USHF.R.U32.HI UR4, URZ, 0x4, UR6 ;  /* 0x00000004ff047899 */ /* 0x000fe40008011606 */
[----:B------:R-:W-:Y:S02]  /*3340*/  UISETP.LT.AND UP0, UPT, UR40, 0x1, UPT ;  /* 0x000000012800788c */ /* 0x000fe4000bf01270 */
[----:B------:R-:W-:-:S02]  /*3350*/  ULOP3.LUT UR5, UR5, 0x3fff, URZ, 0xc0, !UPT ;  /* 0x00003fff05057892 */ /* 0x000fc4000f8ec0ff */
[----:B------:R-:W-:Y:S02]  /*3360*/  ULOP3.LUT UR4, UR4, 0x3fff, URZ, 0xc0, !UPT ;  /* 0x00003fff04047892 */ /* 0x000fe4000f8ec0ff */
[----:B------:R-:W-:Y:S02]  /*3370*/  USEL UR41, UR40, 0x1, !UP0 ;  /* 0x0000000128297887 */ /* 0x000fe4000c000000 */
[----:B------:R-:W-:Y:S02]  /*3380*/  ULOP3.LUT UR28, UR5, 0x10000, URZ, 0xfc, !UPT ;  /* 0x00010000051c7892 */ /* 0x000fe4000f8efcff */
[----:B------:R-:W-:Y:S02]  /*3390*/  ULOP3.LUT UR29, UR4, 0x10000, URZ, 0xfc, !UPT ;  /* 0x00010000041d7892 */ /* 0x000fe4000f8efcff */
[----:B------:R-:W-:Y:S01]  /*33a0*/  UIADD3 UR41, UPT, UPT, -UR41, URZ, URZ ;  /* 0x000000ff29297290 */ /* 0x000fe2000fffe1ff */
[----:B------:R-:W-:Y:S01]  /*33b0*/  UMOV UR34, 0x0 ;  /* 0x0000000000227882 */ /* 0x000fe20000000000 */
[----:B------:R-:W-:Y:S01]  /*33c0*/  UMOV UR35, 0x4100910 ;  /* 0x0410091000237882 */ /* 0x000fe20000000000 */
[----:B------:R-:W-:Y:S01]  /*33d0*/  UMOV UR32, 0x0 ;  /* 0x0000000000207882 */ /* 0x000fe20000000000 */
[----:B------:R-:W-:Y:S01]  /*33e0*/  UMOV UR33, 0x4100910 ;  /* 0x0410091000217882 */ /* 0x000fe20000000000 */
[----:B--2---:R-:W-:-:S15]  /*33f0*/  R2UR UR42, R0 ;  /* 0x00000000002a72ca */ /* 0x004fde00000e0000 */
.L_x_67:
[----:B------:R-:W-:Y:S02]  /*3400*/  LEA R0, R10, UR26, 0x3 ;  /* 0x0000001a0a007c11 */ /* 0x000fe4000f8e18ff */
[----:B------:R-:W-:Y:S02]  /*3410*/  SHF.L.U32 R2, R9, 0x1f, RZ ;  /* 0x0000001f09027819 */ /* 0x000fe400000006ff */
[----:B------:R-:W-:Y:S01]  /*3420*/  PLOP3.LUT P0, PT, PT, PT, UP4, 0x80, 0x8 ;  /* 0x000000000008781c */ /* 0x000fe20003f0f048 */
[----:B------:R-:W-:Y:S01]  /*3430*/  VIADD R3, R0, 0xa0 ;  /* 0x000000a000037836 */ /* 0x000fe20000000000 */
[----:B-1----:R-:W1:Y:S02]  /*3440*/  SYNCS.PHASECHK.TRANS64.TRYWAIT P1, [R0+URZ+0x90], R2 ;  /* 0x00009002000075a7 */ /* 0x002e6400080211ff */
[----:B-1-3--:R-:W-:Y:S09]  /*3450*/  @!P1 BRA `(.L_x_61) ;  /* 0x0000004800449947 */ /* 0x00aff20003800000 */
.L_x_140:
[----:B------:R-:W-:Y:S01]  /*3460*/  LEA R4, R10, UR26, 0x4 ;  /* 0x0000001a0a047c11 */ /* 0x000fe2000f8e20ff */
[----:B------:R-:W-:Y:S01]  /*3470*/  @UP4 ULEA UR4, UR24, UR26, 0x3 ;  /* 0x0000001a18044291 */ /* 0x000fe2000f8e18ff */
[----:B------:R-:W-:Y:S01]  /*3480*/  PLOP3.LUT P2, PT, PT, PT, PT, 0x80, 0x8 ;  /* 0x000000000008781c */ /* 0x000fe20003f4f070 */
[----:B------:R-:W-:Y:S01]  /*3490*/  ULEA UR31, UR30, UR26, 0x3 ;  /* 0x0000001a1e1f7291 */ /* 0x000fe2000f8e18ff */
[----:B------:R-:W-:Y:S02]  /*34a0*/  PRMT R3, RZ, 0x654, R3 ;  /* 0x00000654ff037816 */ /* 0x000fe40000000003 */
[----:B------:R-:W2:Y:S01]  /*34b0*/  LDS.128 R4, [R4+0x120] ;  /* 0x0001200004047984 */ /* 0x000ea20000000c00 */
[----:B-1----:R-:W-:Y:S02]  /*34c0*/  @P0 SHF.L.U32 R2, R8, 0x1f, RZ ;  /* 0x0000001f08020819 */ /* 0x002fe400000006ff */
[----:B------:R-:W-:Y:S01]  /*34d0*/  SHF.L.U32 R0, R11, 0x1f, RZ ;  /* 0x0000001f0b007819 */ /* 0x000fe200000006ff */
[----:B------:R-:W-:Y:S01]  /*34e0*/  @!PT LDS RZ, [RZ] ;  /* 0x00000000fffff984 */ /* 0x000fe20000000800 */
[----:B------:R-:W-:Y:S01]  /*34f0*/  @!PT LDS RZ, [RZ] ;  /* 0x00000000fffff984 */ /* 0x000fe20000000800 */
[----:B------:R-:W-:Y:S01]  /*3500*/  @!PT LDS RZ, [RZ] ;  /* 0x00000000fffff984 */ /* 0x000fe20000000800 */
[----:B------:R-:W-:Y:S01]  /*3510*/  @!PT LDS RZ, [RZ] ;  /* 0x00000000fffff984 */ /* 0x000fe20000000800 */
[----:B------:R1:W-:Y:S06]  /*3520*/  MEMBAR.ALL.CTA ;  /* 0x0000000000007992 */ /* 0x0003ec0000008000 */
[----:B-1----:R-:W1:Y:S02]  /*3530*/  FENCE.VIEW.ASYNC.S ;  /* 0x00000000000073c6 */ /* 0x002e640000000000 */
[----:B-1----:R1:W-:Y:S01]  /*3540*/  SYNCS.ARRIVE.TRANS64.RED.A1T0 RZ, [R3+URZ], RZ ;  /* 0x000000ff03ff79a7 */ /* 0x0023e200081004ff */
[----:B------:R1:W3:Y:S01]  /*3550*/  @P0 SYNCS.PHASECHK.TRANS64.TRYWAIT P2, [UR4], R2 ;  /* 0x00000002ff0005a7 */ /* 0x0002e20008041104 */
[----:B------:R-:W-:Y:S01]  /*3560*/  ULEA.HI UR4, UR30, UR30, URZ, 0x1 ;  /* 0x0000001e1e047291 */ /* 0x000fe2000f8f08ff */
[----:B--2---:R-:W-:-:S03]  /*3570*/  LOP3.LUT P1, RZ, R6, 0x1, RZ, 0xc0, !PT ;  /* 0x0000000106ff7812 */ /* 0x004fc6000782c0ff */
[----:B------:R-:W-:Y:S02]  /*3580*/  USHF.L.U32 UR11, UR4, 0x5, URZ ;  /* 0x00000005040b7899 */ /* 0x000fe400080006ff */
[----:B------:R-:W-:Y:S02]  /*3590*/  ULOP3.LUT UR4, UR4, 0xffe, URZ, 0xc0, !UPT ;  /* 0x00000ffe04047892 */ /* 0x000fe4000f8ec0ff */
[----:B------:R-:W-:Y:S02]  /*35a0*/  ULOP3.LUT UR11, UR11, 0xffffffc0, URZ, 0xc0, !UPT ;  /* 0xffffffc00b0b7892 */ /* 0x000fe4000f8ec0ff */
[----:B------:R-:W-:Y:S02]  /*35b0*/  UIADD3 UR4, UPT, UPT, -UR4, UR30, URZ ;  /* 0x0000001e04047290 */ /* 0x000fe4000fffe1ff */
[----:B------:R-:W-:Y:S01]  /*35c0*/  UIADD3 UR11, UPT, UPT, UR42, UR11, URZ ;  /* 0x0000000b2a0b7290 */ /* 0x000fe2000fffe0ff */
[----:B------:R-:W2:Y:S03]  /*35d0*/  SYNCS.PHASECHK.TRANS64.TRYWAIT P0, [UR31+0xd0], R0 ;  /* 0x0000d000ff0075a7 */ /* 0x000ea6000800111f */
[----:B------:R-:W-:Y:S01]  /*35e0*/  ULEA UR11, UR4, UR11, 0x14 ;  /* 0x0000000b040b7291 */ /* 0x000fe2000f8ea0ff */
[----:B-123--:R-:W-:Y:S11]  /*35f0*/  @!P0 BRA `(.L_x_62) ;  /* 0x0000004400f08947 */ /* 0x00eff60003800000 */
.L_x_142:
[----:B------:R-:W-:Y:S01]  /*3600*/  IADD3 R10, PT, PT, R10, 0x1, RZ ;  /* 0x000000010a0a7810 */ /* 0x000fe20007ffe0ff */
[----:B------:R-:W-:Y:S06]  /*3610*/  BRA.U !UP4, `(.L_x_63) ;  /* 0x000000010cc07547 */ /* 0x000fec000b800000 */
[----:B------:R-:W-:Y:S01]  /*3620*/  UPLOP3.LUT UP2, UPT, UPT, UPT, UPT, 0x40, 0x4 ;  /* 0x000000000004789c */ /* 0x000fe20003f4e870 */
[----:B------:R-:W-:Y:S01]  /*3630*/  UMOV UR23, UR41 ;  /* 0x0000002900177c82 */ /* 0x000fe20008000000 */
[----:B------:R-:W-:Y:S01]  /*3640*/  UMOV UR22, UR40 ;  /* 0x0000002800167c82 */ /* 0x000fe20008000000 */
[----:B------:R-:W-:-:S08]  /*3650*/  UMOV UR10, UR24 ;  /* 0x00000018000a7c82 */ /* 0x000fd00008000000 */
.L_x_66:
[----:B------:R-:W-:Y:S02]  /*3660*/  UIADD3 UR23, UPT, UPT, UR23, 0x1, URZ ;  /* 0x0000000117177890 */ /* 0x000fe4000fffe0ff */
[----:B--2---:R-:W-:Y:S02]  /*3670*/  ULEA UR5, UR10, UR26, 0x3 ;  /* 0x0000001a0a057291 */ /* 0x004fe4000f8e18ff */
[----:B------:R-:W-:Y:S01]  /*3680*/  UISETP.NE.AND UP3, UPT, UR23, URZ, UPT ;  /* 0x000000ff1700728c */ /* 0x000fe2000bf65270 */
[----:B---3--:R-:W-:Y:S10]  /*3690*/  @P2 BRA `(.L_x_64) ;  /* 0x00000000000c2947 */ /* 0x008ff40003800000 */
[----:B-1----:R-:W-:Y:S04]  /*36a0*/  SHF.L.U32 R2, R8, 0x1f, RZ ;  /* 0x0000001f08027819 */ /* 0x002fe800000006ff */
[----:B------:R-:W1:Y:S02]  /*36b0*/  SYNCS.PHASECHK.TRANS64.TRYWAIT P0, [UR5], R2 ;  /* 0x00000002ff0075a7 */ /* 0x000e640008001105 */
[----:B-1----:R-:W-:Y:S05]  /*36c0*/  @!P0 BRA `(.L_x_65) ;  /* 0x0000004400d48947 */ /* 0x002fea0003800000 */
.L_x_64:
[----:B------:R-:W-:Y:S01]  /*36d0*/  UISETP.NE.AND UP0, UPT, UR22, 0x1, UPT ;  /* 0x000000011600788c */ /* 0x000fe2000bf05270 */
[----:B------:R-:W-:Y:S01]  /*36e0*/  PLOP3.LUT P2, PT, PT, PT, PT, 0x80, 0x8 ;  /* 0x000000000008781c */ /* 0x000fe20003f4f070 */
[----:B------:R-:W-:Y:S02]  /*36f0*/  UIADD3 UR4, UPT, UPT, UR10, 0x1, URZ ;  /* 0x000000010a047890 */ /* 0x000fe4000fffe0ff */
[----:B------:R-:W-:Y:S02]  /*3700*/  UIADD3 UR25, UPT, UPT, UR5, 0x28, URZ ;  /* 0x0000002805197890 */ /* 0x000fe4000fffe0ff */
[----:B------:R-:W-:Y:S01]  /*3710*/  UISETP.NE.AND UP1, UPT, UR4, 0x5, UPT ;  /* 0x000000050400788c */ /* 0x000fe2000bf25270 */
[----:B------:R-:W-:Y:S01]  /*3720*/  PLOP3.LUT P0, PT, PT, PT, UP0, 0x80, 0x8 ;  /* 0x000000000008781c */ /* 0x000fe20003f0f008 */
[----:B------:R-:W-:Y:S02]  /*3730*/  UIADD3 UR22, UPT, UPT, UR22, -0x1, URZ ;  /* 0xffffffff16167890 */ /* 0x000fe4000fffe0ff */
[----:B------:R-:W-:Y:S02]  /*3740*/  USEL UR6, URZ, 0x1, UP1 ;  /* 0x00000001ff067887 */ /* 0x000fe40008800000 */
[----:B------:R-:W-:Y:S01]  /*3750*/  USEL UR24, UR4, URZ, UP1 ;  /* 0x000000ff04187287 */ /* 0x000fe20008800000 */
[----:B------:R-:W-:Y:S01]  /*3760*/  UMOV UR7, 0x40004040 ;  /* 0x4000404000077882 */ /* 0x000fe20000000000 */
[----:B------:R-:W-:Y:S02]  /*3770*/  UMOV UR5, 0x40004040 ;  /* 0x4000404000057882 */ /* 0x000fe40000000000 */
[----:B------:R-:W-:Y:S01]  /*3780*/  @UP0 ULEA UR4, UR24, UR26, 0x3 ;  /* 0x0000001a18040291 */ /* 0x000fe2000f8e18ff */
[----:B------:R-:W-:Y:S01]  /*3790*/  LOP3.LUT R8, R8, UR6, RZ, 0x3c, !PT ;  /* 0x0000000608087c12 */ /* 0x000fe2000f8e3cff */
[----:B------:R-:W-:Y:S01]  /*37a0*/  ULEA UR6, UR10, UR29, 0x9 ;  /* 0x0000001d0a067291 */ /* 0x000fe2000f8e48ff */
[----:B------:R-:W-:Y:S02]  /*37b0*/  UMOV UR21, 0x40004040 ;  /* 0x4000404000157882 */ /* 0x000fe40000000000 */
[----:B-1----:R-:W-:Y:S01]  /*37c0*/  @P0 SHF.L.U32 R0, R8, 0x1f, RZ ;  /* 0x0000001f08000819 */ /* 0x002fe200000006ff */
[----:B------:R-:W-:Y:S02]  /*37d0*/  UIADD3 UR20, UPT, UPT, UR6, 0x2, URZ ;  /* 0x0000000206147890 */ /* 0x000fe4000fffe0ff */
[----:B------:R-:W-:Y:S01]  /*37e0*/  UIADD3 UR16, UPT, UPT, UR6, 0x4, URZ ;  /* 0x0000000406107890 */ /* 0x000fe2000fffe0ff */
[----:B------:R2:W3:Y:S01]  /*37f0*/  @P0 SYNCS.PHASECHK.TRANS64.TRYWAIT P2, [UR4], R0 ;  /* 0x00000000ff0005a7 */ /* 0x0004e20008041104 */
[----:B------:R-:W-:Y:S02]  /*3800*/  ULEA UR4, UR10, UR28, 0x9 ;  /* 0x0000001c0a047291 */ /* 0x000fe4000f8e48ff */
[----:B------:R-:W-:Y:S02]  /*3810*/  UIADD3 UR12, UPT, UPT, UR6, 0x6, URZ ;  /* 0x00000006060c7890 */ /* 0x000fe4000fffe0ff */
[----:B------:R-:W-:Y:S02]  /*3820*/  UIADD3 UR18, UPT, UPT, UR4, 0x2, URZ ;  /* 0x0000000204127890 */ /* 0x000fe4000fffe0ff */
[----:B------:R-:W-:Y:S02]  /*3830*/  UIADD3 UR14, UPT, UPT, UR4, 0x4, URZ ;  /* 0x00000004040e7890 */ /* 0x000fe4000fffe0ff */
[----:B------:R-:W-:Y:S01]  /*3840*/  UIADD3 UR8, UPT, UPT, UR4, 0x6, URZ ;  /* 0x0000000604087890 */ /* 0x000fe2000fffe0ff */
[----:B------:R2:W-:Y:S01]  /*3850*/  UTCHMMA gdesc[UR4], gdesc[UR6], tmem[UR11], tmem[UR38], idesc[UR39], UP2 ;  /* 0x00ff2606040075ea */ /* 0x0005e2000900000b */
[----:B------:R-:W-:Y:S01]  /*3860*/  UPLOP3.LUT UP2, UPT, UPT, UPT, UPT, 0x80, 0x8 ;  /* 0x000000000008789c */ /* 0x000fe20003f4f070 */
[----:B------:R-:W-:Y:S01]  /*3870*/  UMOV UR19, 0x40004040 ;  /* 0x4000404000137882 */ /* 0x000fe20000000000 */
[----:B------:R-:W-:Y:S01]  /*3880*/  UMOV UR17, 0x40004040 ;  /* 0x4000404000117882 */ /* 0x000fe20000000000 */
[----:B------:R2:W-:Y:S01]  /*3890*/  UTCHMMA gdesc[UR18], gdesc[UR20], tmem[UR11], tmem[UR36], idesc[UR37], UPT ;  /* 0x00ff2414120075ea */ /* 0x0005e2000b80000b */
[----:B------:R-:W-:Y:S01]  /*38a0*/  UMOV UR15, 0x40004040 ;  /* 0x40004040000f7882 */ /* 0x000fe20000000000 */
[----:B------:R-:W-:Y:S01]  /*38b0*/  UMOV UR13, 0x40004040 ;  /* 0x40004040000d7882 */ /* 0x000fe20000000000 */
[----:B------:R-:W-:Y:S01]  /*38c0*/  UMOV UR9, 0x40004040 ;  /* 0x4000404000097882 */ /* 0x000fe20000000000 */
[----:B------:R2:W-:Y:S01]  /*38d0*/  UTCHMMA gdesc[UR14], gdesc[UR16], tmem[UR11], tmem[UR34], idesc[UR35], UPT ;  /* 0x00ff22100e0075ea */ /* 0x0005e2000b80000b */
[----:B------:R2:W-:Y:S01]  /*38e0*/  UTCHMMA gdesc[UR8], gdesc[UR12], tmem[UR11], tmem[UR32], idesc[UR33], UPT ;  /* 0x00ff200c080075ea */ /* 0x0005e2000b80000b */
[----:B------:R2:W-:Y:S01]  /*38f0*/  UTCBAR.MULTICAST [UR25], URZ, UR27 ;  /* 0x000000ff190073e9 */ /* 0x0005e2000800081b */
[----:B------:R-:W-:Y:S01]  /*3900*/  UMOV UR10, UR24 ;  /* 0x00000018000a7c82 */ /* 0x000fe20008000000 */
[----:B------:R-:W-:Y:S05]  /*3910*/  BRA.U UP3, `(.L_x_66) ;  /* 0xfffffffd03507547 */ /* 0x000fea000b83ffff */
.L_x_63:
[----:B--2---:R-:W-:Y:S01]  /*3920*/  UIADD3 UR4, UPT, UPT, UR30, 0x1, URZ ;  /* 0x000000011e047890 */ /* 0x004fe2000fffe0ff */
[C---:B------:R-:W-:Y:S01]  /*3930*/  ISETP.NE.AND P0, PT, R10.reuse, 0x2, PT ;  /* 0x000000020a00780c */ /* 0x040fe20003f05270 */
[----:B------:R-:W-:Y:S02]  /*3940*/  UIADD3 UR5, UPT, UPT, UR31, 0xb0, URZ ;  /* 0x000000b01f057890 */ /* 0x000fe4000fffe0ff */
[----:B------:R-:W-:Y:S01]  /*3950*/  UISETP.NE.AND UP0, UPT, UR4, 0x4, UPT ;  /* 0x000000040400788c */ /* 0x000fe2000bf05270 */
[----:B-1----:R-:W-:Y:S02]  /*3960*/  SEL R0, RZ, 0x1, P0 ;  /* 0x00000001ff007807 */ /* 0x002fe40000000000 */
[----:B------:R-:W-:Y:S01]  /*3970*/  SEL R10, R10, RZ, P0 ;  /* 0x000000ff0a0a7207 */ /* 0x000fe20000000000 */
[----:B------:R-:W-:Y:S01]  /*3980*/  USEL UR6, URZ, 0x1, UP0 ;  /* 0x00000001ff067887 */ /* 0x000fe20008000000 */
[----:B------:R-:W-:Y:S01]  /*3990*/  LOP3.LUT R9, R9, R0, RZ, 0x3c, !PT ;  /* 0x0000000009097212 */ /* 0x000fe200078e3cff */
[----:B------:R-:W-:Y:S01]  /*39a0*/  USEL UR30, UR4, URZ, UP0 ;  /* 0x000000ff041e7287 */ /* 0x000fe20008000000 */
[----:B------:R1:W-:Y:S03]  /*39b0*/  UTCBAR [UR5], URZ ;  /* 0x000000ff050073e9 */ /* 0x0003e600080000ff */
[----:B------:R-:W-:Y:S01]  /*39c0*/  LOP3.LUT R11, R11, UR6, RZ, 0x3c, !PT ;  /* 0x000000060b0b7c12 */ /* 0x000fe2000f8e3cff */
[----:B------:R-:W-:Y:S07]  /*39d0*/  @P1 BRA `(.L_x_67) ;  /* 0xfffffff800881947 */ /* 0x000fee000383ffff */
[----:B------:R-:W2:Y:S01]  /*39e0*/  S2UR UR8, SR_CgaCtaId ;  /* 0x00000000000879c3 */ /* 0x000ea20000008800 */
[----:B------:R-:W-:Y:S01]  /*39f0*/  ELECT P0, URZ, PT ;  /* 0x0000000000ff782f */ /* 0x000fe20003800000 */
[----:B------:R-:W-:Y:S01]  /*3a00*/  IMAD.MOV.U32 R0, RZ, RZ, 0x1 ;  /* 0x00000001ff007424 */ /* 0x000fe200078e00ff */
[----:B------:R-:W-:Y:S01]  /*3a10*/  UIADD3 UR26, UPT, UPT, UR26, 0xd0, URZ ;  /* 0x000000d01a1a7890 */ /* 0x000fe2000fffe0ff */
[----:B------:R-:W-:Y:S01]  /*3a20*/  SHF.L.U32 R2, R11, 0x1f, RZ ;  /* 0x0000001f0b027819 */ /* 0x000fe200000006ff */
[----:B------:R-:W-:-:S03]  /*3a30*/  UMOV UR4, 0x40 ;  /* 0x0000004000047882 */ /* 0x000fc60000000000 */
[----:B------:R-:W-:Y:S01]  /*3a40*/  UVIRTCOUNT.DEALLOC.SMPOOL 0x80 ;  /* 0x000000800000784c */ /* 0x000fe20000000000 */
[----:B--2---:R-:W-:Y:S02]  /*3a50*/  ULEA UR8, UR8, UR4, 0x18 ;  /* 0x0000000408087291 */ /* 0x004fe4000f8ec0ff */
[----:B------:R-:W-:-:S07]  /*3a60*/  ULEA UR4, UR30, UR26, 0x3 ;  /* 0x0000001a1e047291 */ /* 0x000fce000f8e18ff */
[----:B------:R2:W-:Y:S02]  /*3a70*/  @P0 STS.U8 [UR8+0x1c], R0 ;  /* 0x00001c00ff000988 */ /* 0x0005e40008000008 */
[----:B------:R-:W4:Y:S02]  /*3a80*/  SYNCS.PHASECHK.TRANS64.TRYWAIT P0, [UR4], R2 ;  /* 0x00000002ff0075a7 */ /* 0x000f240008001104 */
[----:B--2-4-:R-:W-:Y:S05]  /*3a90*/  @!P0 BRA `(.L_x_68) ;  /* 0x0000004000f88947 */ /* 0x014fea0003800000 */
.L_x_145:
[----:B------:R-:W-:-:S04]  /*3aa0*/  UIADD3 UR4, UPT, UPT, UR30, 0x1, URZ ;  /* 0x000000011e047890 */ /* 0x000fc8000fffe0ff */
[----:B------:R-:W-:-:S04]  /*3ab0*/  UISETP.NE.AND UP0, UPT, UR4, 0x4, UPT ;  /* 0x000000040400788c */ /* 0x000fc8000bf05270 */
[----:B------:R-:W-:Y:S02]  /*3ac0*/  USEL UR6, URZ, 0x1, UP0 ;  /* 0x00000001ff067887 */ /* 0x000fe40008000000 */
[----:B------:R-:W-:-:S04]  /*3ad0*/  USEL UR4, UR4, URZ, UP0 ;  /* 0x000000ff04047287 */ /* 0x000fc80008000000 */
[----:B-1----:R-:W-:Y:S01]  /*3ae0*/  ULEA UR5, UR4, UR26, 0x3 ;  /* 0x0000001a04057291 */ /* 0x002fe2000f8e18ff */
[----:B--2---:R-:W-:-:S04]  /*3af0*/  LOP3.LUT R2, R11, UR6, RZ, 0x3c, !PT ;  /* 0x000000060b027c12 */ /* 0x004fc8000f8e3cff */
[----:B------:R-:W-:-:S04]  /*3b00*/  SHF.L.U32 R3, R2, 0x1f, RZ ;  /* 0x0000001f02037819 */ /* 0x000fc800000006ff */
[----:B------:R-:W1:Y:S02]  /*3b10*/  SYNCS.PHASECHK.TRANS64.TRYWAIT P0, [UR5], R3 ;  /* 0x00000003ff0075a7 */ /* 0x000e640008001105 */
[----:B-1----:R-:W-:Y:S05]  /*3b20*/  @!P0 BRA `(.L_x_69) ;  /* 0x0000004000ec8947 */ /* 0x002fea0003800000 */
.L_x_147:
        /* <DEDUP_REMOVED lines=9> */
.L_x_149:
[----:B------:R-:W-:-:S04]  /*3bc0*/  UIADD3 UR4, UPT, UPT, UR4, 0x1, URZ ;  /* 0x0000000104047890 */ /* 0x000fc8000fffe0ff */
[----:B------:R-:W-:-:S04]  /*3bd0*/  UISETP.NE.AND UP0, UPT, UR4, 0x4, UPT ;  /* 0x000000040400788c */ /* 0x000fc8000bf05270 */
[----:B------:R-:W-:Y:S02]  /*3be0*/  USEL UR5, URZ, 0x1, UP0 ;  /* 0x00000001ff057887 */ /* 0x000fe40008000000 */
[----:B------:R-:W-:-:S04]  /*3bf0*/  USEL UR4, UR4, URZ, UP0 ;  /* 0x000000ff04047287 */ /* 0x000fc80008000000 */
[----:B------:R-:W-:Y:S01]  /*3c00*/  ULEA UR4, UR4, UR26, 0x3 ;  /* 0x0000001a04047291 */ /* 0x000fe2000f8e18ff */
[----:B------:R-:W-:-:S04]  /*3c10*/  LOP3.LUT R2, R2, UR5, RZ, 0x3c, !PT ;  /* 0x0000000502027c12 */ /* 0x000fc8000f8e3cff */
[----:B------:R-:W-:-:S04]  /*3c20*/  SHF.L.U32 R2, R2, 0x1f, RZ ;  /* 0x0000001f02027819 */ /* 0x000fc800000006ff */
[----:B------:R-:W2:Y:S02]  /*3c30*/  SYNCS.PHASECHK.TRANS64.TRYWAIT P0, [UR4], R2 ;  /* 0x00000002ff0075a7 */ /* 0x000ea40008001104 */
[----:B--2---:R-:W-:Y:S05]  /*3c40*/  @!P0 BRA `(.L_x_71) ;  /* 0x0000004000d48947 */ /* 0x004fea0003800000 */
.L_x_151:
[----:B------:R-:W-:Y:S01]  /*3c50*/  NOP ;  /* 0x0000000000007918 */ /* 0x000fe20000000000 */
[----:B-1----:R-:W1:Y:S01]  /*3c60*/  LDS R0, [UR8+0x14] ;  /* 0x00001408ff007984 */ /* 0x002e620008000800 */
[----:B------:R-:W-:Y:S01]  /*3c70*/  ULOP3.LUT UR4, UR42, 0xffff, URZ, 0xc0, !UPT ;  /* 0x0000ffff2a047892 */ /* 0x000fe2000f8ec0ff */
[----:B------:R-:W-:Y:S01]  /*3c80*/  UMOV UR5, 0xffff ;  /* 0x0000ffff00057882 */ /* 0x000fe20000000000 */
[----:B------:R-:W-:Y:S02]  /*3c90*/  UMOV UR6, 0x1 ;  /* 0x0000000100067882 */ /* 0x000fe40000000000 */
[----:B------:R-:W-:-:S04]  /*3ca0*/  USHF.R.U32.HI UR4, URZ, 0x5, UR4 ;  /* 0x00000005ff047899 */ /* 0x000fc80008011604 */
[----:B------:R-:W-:Y:S02]  /*3cb0*/  USHF.L.U32 UR5, UR5, UR4, URZ ;  /* 0x0000000405057299 */ /* 0x000fe400080006ff */
[----:B------:R-:W-:-:S04]  /*3cc0*/  USHF.L.U32 UR4, UR6, UR4, URZ ;  /* 0x0000000406047299 */ /* 0x000fc800080006ff */
[----:B-1----:R-:W-:-:S04]  /*3cd0*/  LOP3.LUT R0, R0, UR5, RZ, 0xc0, !PT ;  /* 0x0000000500007c12 */ /* 0x002fc8000f8ec0ff */
[----:B------:R-:W-:-:S13]  /*3ce0*/  ISETP.NE.AND P0, PT, R0, UR5, PT ;  /* 0x0000000500007c0c */ /* 0x000fda000bf05270 */
[----:B------:R-:W-:Y:S05]  /*3cf0*/  @P0 BRA `(.L_x_72) ;  /* 0x0000000000580947 */ /* 0x000fea0003800000 */
[----:B------:R-:W1:Y:S02]  /*3d00*/  LDS R0, [UR8+0x18] ;  /* 0x00001808ff007984 */ /* 0x000e640008000800 */
[----:B-1----:R-:W-:-:S04]  /*3d10*/  LOP3.LUT R0, R0, UR4, RZ, 0xc0, !PT ;  /* 0x0000000400007c12 */ /* 0x002fc8000f8ec0ff */
[----:B------:R-:W-:-:S13]  /*3d20*/  ISETP.NE.AND P0, PT, R0, UR4, PT ;  /* 0x0000000400007c0c */ /* 0x000fda000bf05270 */
[----:B------:R-:W-:Y:S05]  /*3d30*/  @P0 BRA `(.L_x_73) ;  /* 0x00000000003c0947 */ /* 0x000fea0003800000 */
[----:B------:R-:W1:Y:S01]  /*3d40*/  S2R R2, SR_LANEID ;  /* 0x0000000000027919 */ /* 0x000e620000000000 */
[----:B------:R-:W-:-:S06]  /*3d50*/  ULOP3.LUT UR5, URZ, UR5, URZ, 0x33, !UPT ;  /* 0x00000005ff057292 */ /* 0x000fcc000f8e33ff */
[----:B------:R-:W-:-:S04]  /*3d60*/  IMAD.U32 R0, RZ, RZ, UR5 ;  /* 0x00000005ff007e24 */ /* 0x000fc8000f8e00ff */
[----:B------:R2:W4:Y:S02]  /*3d70*/  REDUX UR7, R0 ;  /* 0x00000000000773c4 */ /* 0x0005240000000000 */
[----:B------:R1:W-:Y:S01]  /*3d80*/  UTCATOMSWS.AND URZ, UR5 ;  /* 0x0000000500ff79e3 */ /* 0x0003e20008000000 */
[----:B--2---:R-:W-:Y:S01]  /*3d90*/  LOP3.LUT R0, RZ, UR4, RZ, 0x33, !PT ;  /* 0x00000004ff007c12 */ /* 0x004fe2000f8e33ff */
[----:B------:R-:W-:Y:S02]  /*3da0*/  VOTEU.ANY UR4, UPT, PT ;  /* 0x0000000000047886 */ /* 0x000fe400038e0100 */
[----:B------:R-:W-:Y:S02]  /*3db0*/  UFLO.U32 UR4, UR4 ;  /* 0x00000004000472bd */ /* 0x000fe400080e0000 */
[----:B------:R-:W2:Y:S04]  /*3dc0*/  REDUX UR6, R0 ;  /* 0x00000000000673c4 */ /* 0x000ea80000000000 */
[----:B-1----:R-:W-:-:S02]  /*3dd0*/  ISETP.EQ.U32.AND P0, PT, R2, UR4, PT ;  /* 0x0000000402007c0c */ /* 0x002fc4000bf02070 */
[----:B----4-:R-:W-:-:S11]  /*3de0*/  MOV R2, UR7 ;  /* 0x0000000700027c02 */ /* 0x010fd60008000f00 */
[----:B------:R1:W-:Y:S01]  /*3df0*/  @P0 ATOMS.AND RZ, [UR8+0x14], R2 ;  /* 0x00001402ffff098c */ /* 0x0003e2000a800008 */
[----:B--2---:R-:W-:-:S05]  /*3e00*/  IMAD.U32 R0, RZ, RZ, UR6 ;  /* 0x00000006ff007e24 */ /* 0x004fca000f8e00ff */
[----:B------:R1:W-:Y:S01]  /*3e10*/  @P0 ATOMS.AND RZ, [UR8+0x18], R0 ;  /* 0x00001800ffff098c */ /* 0x0003e2000a800008 */
[----:B------:R-:W-:Y:S05]  /*3e20*/  BRA `(.L_x_74) ;  /* 0x0000000000147947 */ /* 0x000fea0003800000 */
.L_x_73:
[----:B------:R-:W-:Y:S02]  /*3e30*/  MOV R2, 0x3e50 ;  /* 0x00003e5000027802 */ /* 0x000fe40000000f00 */
[----:B---3-5:R-:W-:Y:S05]  /*3e40*/  CALL.REL.NOINC `($__internal_0_$__cuda_sm10x_tcgen05_guardrail_trap_col_being_dealloced_not_returned_by_alloc) ;  /* 0x0000004400487944 */ /* 0x028fea0003c00000 */
[----:B------:R-:W-:Y:S05]  /*3e50*/  BRA `(.L_x_74) ;  /* 0x0000000000087947 */ /* 0x000fea0003800000 */
.L_x_72:
[----:B------:R-:W-:Y:S02]  /*3e60*/  MOV R2, 0x3e80 ;  /* 0x00003e8000027802 */ /* 0x000fe40000000f00 */
[----:B---3-5:R-:W-:Y:S05]  /*3e70*/  CALL.REL.NOINC `($__internal_2_$__cuda_sm10x_tcgen05_guardrail_trap_unallocated_columns_being_dealloced) ;  /* 0x0000004400547944 */ /* 0x028fea0003c00000 */
.L_x_74:
[----:B------:R-:W-:Y:S01]  /*3e80*/  NOP ;  /* 0x0000000000007918 */ /* 0x000fe20000000000 */
[----:B------:R-:W-:Y:S05]  /*3e90*/  EXIT ;  /* 0x000000000000794d */ /* 0x000fea0003800000 */
.L_x_56:
[----:B------:R-:W-:-:S09]  /*3ea0*/  UISETP.NE.OR UP0, UPT, UR18, 0x3, !UP3 ;  /* 0x000000031200788c */ /* 0x000fd2000df05670 */
[----:B------:R-:W-:Y:S05]  /*3eb0*/  BRA.U UP0, `(.L_x_75) ;  /* 0x0000001100247547 */ /* 0x000fea000b800000 */
[----:B------:R-:W2:Y:S01]  /*3ec0*/  LDCU.64 UR4, c[0x0][0x888] ;  /* 0x00011100ff0477ac */ /* 0x000ea20008000a00 */
[----:B------:R-:W3:Y:S01]  /*3ed0*/  LDC.64 R12, c[0x0][0x348] ;  /* 0x0000d200ff0c7b82 */ /* 0x000ee20000000a00 */
[----:B------:R-:W-:Y:S02]  /*3ee0*/  HFMA2 R9, -RZ, RZ, 0, 0 ;  /* 0x00000000ff097431 */ /* 0x000fe400000001ff */
[----:B------:R-:W-:Y:S01]  /*3ef0*/  IMAD.MOV.U32 R11, RZ, RZ, 0x1 ;  /* 0x00000001ff0b7424 */ /* 0x000fe200078e00ff */
[----:B------:R-:W4:Y:S01]  /*3f00*/  LDCU UR37, c[0x0][0x370] ;  /* 0x00006e00ff2577ac */ /* 0x000f220008000800 */
[----:B------:R-:W-:Y:S01]  /*3f10*/  IMAD.MOV.U32 R10, RZ, RZ, RZ ;  /* 0x000000ffff0a7224 */ /* 0x000fe200078e00ff */
[----:B------:R-:W-:Y:S01]  /*3f20*/  MOV R3, 0x2000 ;  /* 0x0000200000037802 */ /* 0x000fe20000000f00 */
[----:B------:R-:W4:Y:S01]  /*3f30*/  LDCU.128 UR32, c[0x0][0xb10] ;  /* 0x00016200ff2077ac */ /* 0x000f220008000c00 */
[----:B------:R-:W1:Y:S01]  /*3f40*/  LDCU UR31, c[0x0][0x374] ;  /* 0x00006e80ff1f77ac */ /* 0x000e620008000800 */
[----:B------:R-:W1:Y:S01]  /*3f50*/  LDCU.64 UR28, c[0x0][0x890] ;  /* 0x00011200ff1c77ac */ /* 0x000e620008000a00 */
[----:B--2---:R-:W-:Y:S01]  /*3f60*/  UISETP.NE.U32.AND UP0, UPT, UR4, URZ, UPT ;  /* 0x000000ff0400728c */ /* 0x004fe2000bf05070 */
[----:B------:R-:W2:Y:S01]  /*3f70*/  LDCU UR15, c[0x0][0xb0c] ;  /* 0x00016180ff0f77ac */ /* 0x000ea20008000800 */
[----:B------:R-:W3:Y:S01]  /*3f80*/  LDCU UR41, c[0x0][0xb20] ;  /* 0x00016400ff2977ac */ /* 0x000ee20008000800 */
[----:B------:R-:W3:Y:S01]  /*3f90*/  LDCU UR4, c[0x0][0xb30] ;  /* 0x00016600ff0477ac */ /* 0x000ee20008000800 */
[----:B----4-:R-:W-:-:S02]  /*3fa0*/  UIMAD.WIDE.U32 UR6, UR37, UR32, URZ ;  /* 0x00000020250672a5 */ /* 0x010fc4000f8e00ff */
[----:B-1----:R-:W-:Y:S02]  /*3fb0*/  UIMAD.WIDE.U32 UR8, UR31, UR35, URZ ;  /* 0x000000231f0872a5 */ /* 0x002fe4000f8e00ff */
[----:B------:R-:W-:Y:S02]  /*3fc0*/  USEL UR40, URZ, 0x1, UP5 ;  /* 0x00000001ff287887 */ /* 0x000fe4000a800000 */
[----:B------:R-:W-:Y:S02]  /*3fd0*/  UISETP.NE.U32.AND UP6, UPT, UR28, URZ, UPT ;  /* 0x000000ff1c00728c */ /* 0x000fe4000bfc5070 */
[----:B------:R-:W-:Y:S01]  /*3fe0*/  UISETP.NE.AND.EX UP5, UPT, UR5, URZ, UPT, UP0 ;  /* 0x000000ff0500728c */ /* 0x000fe2000bfa5300 */
[----:B------:R-:W-:Y:S01]  /*3ff0*/  UMOV UR24, 0x400 ;  /* 0x0000040000187882 */ /* 0x000fe20000000000 */
[----:B------:R-:W-:Y:S01]  /*4000*/  UISETP.NE.AND UP0, UPT, UR42, 0x1, UPT ;  /* 0x000000012a00788c */ /* 0x000fe2000bf05270 */
[----:B------:R-:W-:Y:S01]  /*4010*/  UMOV UR6, UR7 ;  /* 0x0000000700067c82 */ /* 0x000fe20008000000 */
[----:B------:R-:W-:Y:S01]  /*4020*/  UMOV UR38, UR9 ;  /* 0x0000000900267c82 */ /* 0x000fe20008000000 */
[----:B--2---:R-:W-:Y:S01]  /*4030*/  UISETP.NE.AND UP0, UPT, UR15, 0x1, UPT ;  /* 0x000000010f00788c */ /* 0x004fe2000bf05270 */
[----:B------:R-:W-:Y:S01]  /*4040*/  UMOV UR25, URZ ;  /* 0x000000ff00197c82 */ /* 0x000fe20008000000 */
[----:B------:R-:W-:-:S02]  /*4050*/  UPLOP3.LUT UP4, UPT, UPT, UPT, UPT, 0x40, 0x4 ;  /* 0x000000000004789c */ /* 0x000fc40003f8e870 */
[----:B------:R-:W-:Y:S01]  /*4060*/  UISETP.GE.AND UP2, UPT, UR42, 0x1, UPT ;  /* 0x000000012a00788c */ /* 0x000fe2000bf46270 */
[----:B------:R-:W1:Y:S01]  /*4070*/  LDCU.64 UR16, c[0x0][0xb28] ;  /* 0x00016500ff1077ac */ /* 0x000e620008000a00 */
[----:B------:R-:W-:Y:S02]  /*4080*/  ULEA UR24, UR54, UR24, 0x18 ;  /* 0x0000001836187291 */ /* 0x000fe4000f8ec0ff */
[----:B------:R-:W-:Y:S02]  /*4090*/  UISETP.NE.AND.EX UP6, UPT, UR29, URZ, UPT, UP6 ;  /* 0x000000ff1d00728c */ /* 0x000fe4000bfc5360 */
[----:B------:R-:W-:Y:S02]  /*40a0*/  USHF.R.U32.HI UR39, URZ, UR33, UR6 ;  /* 0x00000021ff277299 */ /* 0x000fe40008011606 */
[----:B---3--:R-:W-:Y:S02]  /*40b0*/  USHF.R.U32.HI UR38, URZ, UR41, UR38 ;  /* 0x00000029ff267299 */ /* 0x008fe40008011626 */
[----:B------:R-:W-:-:S02]  /*40c0*/  UISETP.NE.AND UP0, UPT, UR34, 0x1, UPT ;  /* 0x000000012200788c */ /* 0x000fc4000bf05270 */
[----:B------:R-:W-:-:S11]  /*40d0*/  UISETP.NE.AND UP3, UPT, UR4, 0x1, UPT ;  /* 0x000000010400788c */ /* 0x000fd6000bf65270 */
.L_x_84:
[C---:B------:R-:W-:Y:S02]  /*40e0*/  LEA R8, R10.reuse, UR24, 0x3 ;  /* 0x000000180a087c11 */ /* 0x040fe4000f8e18ff */
[----:B------:R-:W-:Y:S02]  /*40f0*/  SHF.L.U32 R0, R9, 0x1f, RZ ;  /* 0x0000001f09007819 */ /* 0x000fe400000006ff */
[----:B------:R-:W-:Y:S02]  /*4100*/  LEA R4, R10, UR24, 0x4 ;  /* 0x000000180a047c11 */ /* 0x000fe4000f8e20ff */
[----:B--2---:R-:W2:Y:S02]  /*4110*/  SYNCS.PHASECHK.TRANS64.TRYWAIT P0, [R8+URZ+0x90], R0 ;  /* 0x00009000080075a7 */ /* 0x004ea400080011ff */
[----:B--2---:R-:W-:Y:S05]  /*4120*/  @!P0 BRA `(.L_x_76) ;  /* 0x0000003c00b48947 */ /* 0x004fea0003800000 */
.L_x_152:
[----:B------:R-:W3:Y:S01]  /*4130*/  LDS.128 R4, [R4+0x120] ;  /* 0x0001200004047984 */ /* 0x000ee20000000c00 */
[----:B------:R-:W-:Y:S01]  /*4140*/  UISETP.GE.AND UP0, UPT, UR42, 0x1, UPT ;  /* 0x000000012a00788c */ /* 0x000fe2000bf06270 */
[----:B------:R-:W-:Y:S01]  /*4150*/  @!PT LDS RZ, [RZ] ;  /* 0x00000000fffff984 */ /* 0x000fe20000000800 */
[----:B------:R-:W-:Y:S01]  /*4160*/  @!PT LDS RZ, [RZ] ;  /* 0x00000000fffff984 */ /* 0x000fe20000000800 */
[----:B------:R-:W-:Y:S01]  /*4170*/  @!PT LDS RZ, [RZ] ;  /* 0x00000000fffff984 */ /* 0x000fe20000000800 */
[----:B------:R-:W-:Y:S01]  /*4180*/  @!PT LDS RZ, [RZ] ;  /* 0x00000000fffff984 */ /* 0x000fe20000000800 */
[----:B------:R4:W-:Y:S06]  /*4190*/  MEMBAR.ALL.CTA ;  /* 0x0000000000007992 */ /* 0x0009ec0000008000 */
[----:B----4-:R-:W4:Y:S01]  /*41a0*/  FENCE.VIEW.ASYNC.S ;  /* 0x00000000000073c6 */ /* 0x010f220000000000 */
[----:B---3--:R-:W-:Y:S11]  /*41b0*/  LOP3.LUT P0, RZ, R6, 0x1, RZ, 0xc0, !PT ;  /* 0x0000000106ff7812 */ /* 0x008ff6000780c0ff */
[----:B------:R-:W-:Y:S02]  /*41c0*/  @!UPT UIADD3 URZ, UPT, UPT, URZ, URZ, URZ ;  /* 0x000000fffffff290 */ /* 0x000fe4000fffe0ff */
[----:B----4-:R-:W-:Y:S01]  /*41d0*/  VOTEU.ANY UP2, P0 ;  /* 0x0000000000ff7886 */ /* 0x010fe20000040100 */
[----:B------:R-:W-:Y:S11]  /*41e0*/  PLOP3.LUT P0, PT, PT, PT, UP2, 0x80, 0x8 ;  /* 0x000000000008781c */ /* 0x000ff60003f0f028 */
[----:B------:R-:W-:Y:S02]  /*41f0*/  @!UPT UIADD3 URZ, UPT, UPT, URZ, URZ, URZ ;  /* 0x000000fffffff290 */ /* 0x000fe4000fffe0ff */
[----:B--2---:R-:W-:Y:S02]  /*4200*/  @P0 SHF.R.U32.HI R0, RZ, 0x10, R5 ;  /* 0x00000010ff000819 */ /* 0x004fe40000011605 */
[----:B------:R-:W-:Y:S02]  /*4210*/  @P0 MOV R2, R4 ;  /* 0x0000000400020202 */ /* 0x000fe40000000f00 */
[----:B------:R-:W-:Y:S01]  /*4220*/  @P0 R2UR UR4, R0 ;  /* 0x00000000000402ca */ /* 0x000fe200000e0000 */
[----:B------:R-:W-:Y:S01]  /*4230*/  VIADD R0, R8, 0xa0 ;  /* 0x000000a008007836 */ /* 0x000fe20000000000 */
[----:B------:R-:W-:Y:S02]  /*4240*/  @P0 LOP3.LUT R4, R5, 0xffff, RZ, 0xc0, !PT ;  /* 0x0000ffff05040812 */ /* 0x000fe400078ec0ff */
[----:B------:R-:W-:Y:S02]  /*4250*/  @P0 R2UR UR6, R2 ;  /* 0x00000000020602ca */ /* 0x000fe400000e0000 */
[----:B------:R-:W-:Y:S02]  /*4260*/  PRMT R0, RZ, 0x654, R0 ;  /* 0x00000654ff007816 */ /* 0x000fe40000000000 */
[----:B------:R-:W-:Y:S02]  /*4270*/  @P0 R2UR UR5, R4 ;  /* 0x00000000040502ca */ /* 0x000fe400000e0000 */
[----:B------:R2:W-:Y:S03]  /*4280*/  SYNCS.ARRIVE.TRANS64.RED.A1T0 RZ, [R0+URZ], RZ ;  /* 0x000000ff00ff79a7 */ /* 0x0005e600081004ff */
[----:B------:R-:W-:Y:S04]  /*4290*/  @UP2 UMOV UR27, UR4 ;  /* 0x00000004001b2c82 */ /* 0x000fe80008000000 */
[----:B------:R-:W-:Y:S04]  /*42a0*/  @UP2 UMOV UR14, UR6 ;  /* 0x00000006000e2c82 */ /* 0x000fe80008000000 */
[----:B------:R-:W-:Y:S01]  /*42b0*/  @UP2 UMOV UR13, UR5 ;  /* 0x00000005000d2c82 */ /* 0x000fe20008000000 */
[----:B------:R-:W-:Y:S05]  /*42c0*/  BRA.U !UP0, `(.L_x_77) ;  /* 0x0000000108c07547 */ /* 0x000fea000b800000 */
[----:B------:R-:W-:Y:S02]  /*42d0*/  UIMAD.WIDE.U32 UR8, UR13, UR35, URZ ;  /* 0x000000230d0872a5 */ /* 0x000fe4000f8e00ff */
[----:B------:R-:W-:Y:S02]  /*42e0*/  UP2UR UR12, UPR, URZ, 0x4 ;  /* 0x00000004ff0c7883 */ /* 0x000fe40008000000 */
[----:B------:R-:W-:Y:S02]  /*42f0*/  UISETP.NE.AND UP2, UPT, UR34, 0x1, UPT ;  /* 0x000000012200788c */ /* 0x000fe4000bf45270 */
[----:B------:R-:W-:Y:S02]  /*4300*/  UIMAD.WIDE.U32 UR10, UR14, UR32, URZ ;  /* 0x000000200e0a72a5 */ /* 0x000fe4000f8e00ff */
[----:B------:R-:W-:Y:S02]  /*4310*/  USEL UR4, UR31, UR38, !UP2 ;  /* 0x000000261f047287 */ /* 0x000fe4000d000000 */
[----:B------:R-:W-:Y:S02]  /*4320*/  UISETP.NE.AND UP0, UPT, UR15, 0x1, UPT ;  /* 0x000000010f00788c */ /* 0x000fe4000bf05270 */
[----:B------:R-:W-:Y:S02]  /*4330*/  UP2UR UR22, UPR, URZ, 0x2 ;  /* 0x00000002ff167883 */ /* 0x000fe40008000000 */
[----:B------:R-:W-:Y:S02]  /*4340*/  UISETP.NE.AND UP1, UPT, UR42, 0x1, UPT ;  /* 0x000000012a00788c */ /* 0x000fe4000bf25270 */
[----:B-1----:R-:W-:Y:S02]  /*4350*/  UIMAD.WIDE.U32 UR18, UR4, UR16, URZ ;  /* 0x00000010041272a5 */ /* 0x002fe4000f8e00ff */
[----:B------:R-:W-:Y:S01]  /*4360*/  USEL UR7, UR37, UR39, !UP0 ;  /* 0x0000002725077287 */ /* 0x000fe2000c000000 */
[----:B------:R-:W-:Y:S02]  /*4370*/  UMOV UR5, UR9 ;  /* 0x0000000900057c82 */ /* 0x000fe40008000000 */
[----:B------:R-:W-:Y:S02]  /*4380*/  USHF.R.U32.HI UR6, URZ, UR41, UR5 ;  /* 0x00000029ff067299 */ /* 0x000fe40008011605 */
[----:B------:R-:W-:Y:S02]  /*4390*/  UIMAD.WIDE.U32 UR20, UR7, UR16, URZ ;  /* 0x00000010071472a5 */ /* 0x000fe4000f8e00ff */
[----:B------:R-:W-:Y:S02]  /*43a0*/  USEL UR6, UR13, UR6, !UP2 ;  /* 0x000000060d067287 */ /* 0x000fe4000d000000 */
[----:B------:R-:W-:Y:S01]  /*43b0*/  UISETP.NE.AND UP2, UPT, UR12, URZ, UPT ;  /* 0x000000ff0c00728c */ /* 0x000fe2000bf45270 */
[----:B------:R-:W-:Y:S01]  /*43c0*/  UMOV UR5, UR11 ;  /* 0x0000000b00057c82 */ /* 0x000fe20008000000 */
[----:B------:R-:W-:Y:S02]  /*43d0*/  UIMAD.WIDE.U32 UR10, UR6, UR16, URZ ;  /* 0x00000010060a72a5 */ /* 0x000fe4000f8e00ff */
[----:B------:R-:W-:Y:S03]  /*43e0*/  USHF.R.U32.HI UR8, URZ, UR33, UR5 ;  /* 0x00000021ff087299 */ /* 0x000fe60008011605 */
[----:B------:R-:W-:Y:S02]  /*43f0*/  UMOV UR5, UR19 ;  /* 0x0000001300057c82 */ /* 0x000fe40008000000 */
[----:B------:R-:W-:Y:S03]  /*4400*/  @UP1 USHF.R.U32.HI UR4, URZ, UR17, UR5 ;  /* 0x00000011ff041299 */ /* 0x000fe60008011605 */
[----:B------:R-:W-:Y:S01]  /*4410*/  UMOV UR5, UR21 ;  /* 0x0000001500057c82 */ /* 0x000fe20008000000 */
[----:B------:R-:W-:Y:S02]  /*4420*/  UIMAD UR4, UR42, UR4, URZ ;  /* 0x000000042a0472a4 */ /* 0x000fe4000f8e02ff */
[----:B------:R-:W-:Y:S02]  /*4430*/  @UP1 USHF.R.U32.HI UR7, URZ, UR17, UR5 ;  /* 0x00000011ff071299 */ /* 0x000fe40008011605 */
[----:B------:R-:W-:Y:S02]  /*4440*/  USEL UR5, UR14, UR8, !UP0 ;  /* 0x000000080e057287 */ /* 0x000fe4000c000000 */
[----:B------:R-:W-:Y:S02]  /*4450*/  UIMAD UR8, UR42, UR7, URZ ;  /* 0x000000072a0872a4 */ /* 0x000fe4000f8e02ff */
[----:B------:R-:W-:Y:S03]  /*4460*/  UISETP.GE.AND UP0, UPT, UR6, UR4, UPT ;  /* 0x000000040600728c */ /* 0x000fe6000bf06270 */
[----:B------:R-:W-:Y:S01]  /*4470*/  UMOV UR4, UR11 ;  /* 0x0000000b00047c82 */ /* 0x000fe20008000000 */
[----:B------:R-:W-:Y:S02]  /*4480*/  UISETP.GE.OR UP0, UPT, UR5, UR8, UP0 ;  /* 0x000000080500728c */ /* 0x000fe40008706670 */
[----:B------:R-:W-:Y:S02]  /*4490*/  USHF.R.U32.HI UR4, URZ, UR17, UR4 ;  /* 0x00000011ff047299 */ /* 0x000fe40008011604 */
[----:B------:R-:W-:Y:S02]  /*44a0*/  UIMAD.WIDE.U32 UR8, UR5, UR16, URZ ;  /* 0x00000010050872a5 */ /* 0x000fe4000f8e00ff */
[----:B------:R-:W-:Y:S04]  /*44b0*/  USEL UR10, UR6, UR4, !UP1 ;  /* 0x00000004060a7287 */ /* 0x000fe8000c800000 */
[----:B------:R-:W-:Y:S01]  /*44c0*/  UIADD3 UR11, UPT, UPT, -UR10, URZ, URZ ;  /* 0x000000ff0a0b7290 */ /* 0x000fe2000fffe1ff */
[----:B------:R-:W-:Y:S02]  /*44d0*/  @!UP0 UMOV UR4, UR9 ;  /* 0x0000000900048c82 */ /* 0x000fe40008000000 */
[----:B------:R-:W-:Y:S02]  /*44e0*/  @!UP0 USHF.R.U32.HI UR4, URZ, UR17, UR4 ;  /* 0x00000011ff048299 */ /* 0x000fe40008011604 */
[----:B------:R-:W-:Y:S02]  /*44f0*/  UIMAD UR8, UR42, UR11, UR6 ;  /* 0x0000000b2a0872a4 */ /* 0x000fe4000f8e0206 */
[----:B------:R-:W-:Y:S02]  /*4500*/  @!UP0 USEL UR4, UR5, UR4, !UP1 ;  /* 0x0000000405048287 */ /* 0x000fe4000c800000 */
[----:B------:R-:W-:Y:S02]  /*4510*/  UISETP.NE.AND UP1, UPT, UR22, URZ, UPT ;  /* 0x000000ff1600728c */ /* 0x000fe4000bf25270 */
[----:B------:R-:W-:Y:S02]  /*4520*/  @!UP0 UIMAD UR8, UR7, UR8, UR4 ;  /* 0x00000008070882a4 */ /* 0x000fe4000f8e0204 */
[----:B------:R-:W-:Y:S02]  /*4530*/  @!UP0 UIADD3 UR9, UPT, UPT, UR10, -UR4, URZ ;  /* 0x800000040a098290 */ /* 0x000fe4000fffe0ff */
[----:B------:R-:W-:Y:S02]  /*4540*/  UIADD3 UR4, UPT, UPT, -UR5, URZ, URZ ;  /* 0x000000ff05047290 */ /* 0x000fe4000fffe1ff */
[----:B------:R-:W-:Y:S02]  /*4550*/  UIADD3 UR7, UPT, UPT, -UR6, URZ, URZ ;  /* 0x000000ff06077290 */ /* 0x000fe4000fffe1ff */
[----:B------:R-:W-:Y:S02]  /*4560*/  @!UP0 UIMAD UR6, UR9, UR42, UR5 ;  /* 0x0000002a090682a4 */ /* 0x000fe4000f8e0205 */
[----:B------:R-:W-:Y:S02]  /*4570*/  UIMAD UR14, UR15, UR4, UR14 ;  /* 0x000000040f0e72a4 */ /* 0x000fe4000f8e020e */
[----:B------:R-:W-:Y:S01]  /*4580*/  UIMAD UR13, UR34, UR7, UR13 ;  /* 0x00000007220d72a4 */ /* 0x000fe2000f8e020d */
[----:B------:R-:W-:Y:S02]  /*4590*/  @!UP0 UMOV UR5, UR8 ;  /* 0x0000000800058c82 */ /* 0x000fe40008000000 */
[----:B------:R-:W-:Y:S02]  /*45a0*/  UIMAD UR14, UR5, UR15, UR14 ;  /* 0x0000000f050e72a4 */ /* 0x000fe4000f8e020e */
[----:B------:R-:W-:Y:S11]  /*45b0*/  UIMAD UR13, UR6, UR34, UR13 ;  /* 0x00000022060d72a4 */ /* 0x000ff6000f8e020d */
[----:B------:R-:W-:Y:S01]  /*45c0*/  @!UPT UIADD3 URZ, UPT, UPT, URZ, URZ, URZ ;  /* 0x000000fffffff290 */ /* 0x000fe2000fffe0ff */
.L_x_77:
[----:B------:R-:W3:Y:S01]  /*45d0*/  @!UP3 LDCU.128 UR20, c[0x0][0xb10] ;  /* 0x00016200ff14b7ac */ /* 0x000ee20008000c00 */
[----:B------:R-:W-:Y:S04]  /*45e0*/  ISETP.NE.U32.AND P0, PT, RZ, UR28, PT ;  /* 0x0000001cff007c0c */ /* 0x000fe8000bf05070 */
[----:B------:R-:W-:Y:S01]  /*45f0*/  ISETP.NE.AND.EX P0, PT, RZ, UR29, PT, P0 ;  /* 0x0000001dff007c0c */ /* 0x000fe2000bf05300 */
[----:B------:R-:W4:Y:S01]  /*4600*/  @!UP3 LDCU UR5, c[0x0][0xb0c] ;  /* 0x00016180ff05b7ac */ /* 0x000f220008000800 */
[----:B------:R-:W-:Y:S02]  /*4610*/  USHF.L.U32 UR11, UR26, 0x6, URZ ;  /* 0x000000061a0b7899 */ /* 0x000fe400080006ff */
[----:B------:R-:W-:Y:S02]  /*4620*/  USHF.L.U32 UR10, UR30, 0x6, URZ ;  /* 0x000000061e0a7899 */ /* 0x000fe400080006ff */
[----:B---3--:R-:W-:Y:S07]  /*4630*/  UIMAD.WIDE.U32 UR6, UR14, UR20, URZ ;  /* 0x000000140e0672a5 */ /* 0x008fee000f8e00ff */
[----:B------:R-:W-:Y:S01]  /*4640*/  @!UP3 UMOV UR4, UR7 ;  /* 0x000000070004bc82 */ /* 0x000fe20008000000 */
[----:B----4-:R-:W-:Y:S02]  /*4650*/  @!UP3 UISETP.NE.AND UP0, UPT, UR5, 0x1, UPT ;  /* 0x000000010500b88c */ /* 0x010fe4000bf05270 */
[----:B------:R-:W-:Y:S02]  /*4660*/  @!UP3 USHF.R.U32.HI UR4, URZ, UR21, UR4 ;  /* 0x00000015ff04b299 */ /* 0x000fe40008011604 */
[----:B------:R-:W-:Y:S02]  /*4670*/  UIMAD.WIDE.U32 UR6, UR13, UR23, URZ ;  /* 0x000000170d0672a5 */ /* 0x000fe4000f8e00ff */
[----:B------:R-:W-:Y:S02]  /*4680*/  @!UP3 USEL UR8, UR14, UR4, !UP0 ;  /* 0x000000040e08b287 */ /* 0x000fe4000c000000 */
[----:B------:R-:W-:Y:S03]  /*4690*/  @!UP3 UISETP.NE.AND UP0, UPT, UR22, 0x1, UPT ;  /* 0x000000011600b88c */ /* 0x000fe6000bf05270 */
[----:B------:R-:W-:Y:S02]  /*46a0*/  @!UP3 UMOV UR6, UR7 ;  /* 0x000000070006bc82 */ /* 0x000fe40008000000 */
[----:B------:R-:W3:Y:S02]  /*46b0*/  @!UP3 LDCU UR4, c[0x0][0xb20] ;  /* 0x00016400ff04b7ac */ /* 0x000ee40008000800 */
[----:B---3--:R-:W-:Y:S04]  /*46c0*/  @!UP3 USHF.R.U32.HI UR6, URZ, UR4, UR6 ;  /* 0x00000004ff06b299 */ /* 0x008fe80008011606 */
[----:B------:R-:W-:Y:S04]  /*46d0*/  @!UP3 USEL UR6, UR13, UR6, !UP0 ;  /* 0x000000060d06b287 */ /* 0x000fe8000c000000 */
[----:B------:R-:W-:Y:S02]  /*46e0*/  @!UP3 UIADD3 UR4, UPT, UPT, -UR8, UR6, URZ ;  /* 0x000000060804b290 */ /* 0x000fe4000fffe1ff */
[----:B------:R-:W-:Y:S02]  /*46f0*/  @!UP3 UIADD3 UR6, UPT, UPT, UR8, -UR6, URZ ;  /* 0x800000060806b290 */ /* 0x000fe4000fffe0ff */
[----:B------:R-:W-:Y:S02]  /*4700*/  @!UP3 UIMAD UR14, UR4, UR5, UR14 ;  /* 0x00000005040eb2a4 */ /* 0x000fe4000f8e020e */
[----:B------:R-:W-:Y:S01]  /*4710*/  @!UP3 UIMAD UR13, UR6, UR22, UR13 ;  /* 0x00000016060db2a4 */ /* 0x000fe2000f8e020d */
[----:B------:R-:W-:Y:S11]  /*4720*/  BRA.U UP4, `(.L_x_78) ;  /* 0x0000000104107547 */ /* 0x000ff6000b800000 */
[----:B------:R-:W-:Y:S04]  /*4730*/  MOV R2, UR40 ;  /* 0x0000002800027c02 */ /* 0x000fe80008000f00 */
[----:B------:R-:W-:Y:S04]  /*4740*/  SHF.L.U32 R2, R2, 0x1f, RZ ;  /* 0x0000001f02027819 */ /* 0x000fe800000006ff */
[----:B------:R-:W3:Y:S02]  /*4750*/  SYNCS.PHASECHK.TRANS64.TRYWAIT P1, [UR24+0x88], R2 ;  /* 0x00008802ff0075a7 */ /* 0x000ee40008021118 */
[----:B---3--:R-:W-:Y:S05]  /*4760*/  @!P1 BRA `(.L_x_79) ;  /* 0x0000003800389947 */ /* 0x008fea0003800000 */
.L_x_78:
[----:B------:R-:W-:Y:S05]  /*4770*/  BRA.U !UP6, `(.L_x_80) ;  /* 0x000000010e387547 */ /* 0x000fea000b800000 */
[----:B------:R-:W-:Y:S01]  /*4780*/  UPLOP3.LUT UP1, UPT, UPT, UPT, UP5, 0x80, 0x8 ;  /* 0x000000000008789c */ /* 0x000fe20003f2f050 */
[----:B--2---:R-:W-:Y:S01]  /*4790*/  HFMA2 R0, -RZ, RZ, 0, 5.9604644775390625e-08 ;  /* 0x00000001ff007431 */ /* 0x004fe200000001ff */
[----:B------:R-:W2:Y:S01]  /*47a0*/  LDCU.64 UR8, c[0x0][0x358] ;  /* 0x00006b00ff0877ac */ /* 0x000ea20008000a00 */
[----:B------:R-:W-:Y:S03]  /*47b0*/  IMAD.MOV.U32 R53, RZ, RZ, 0x1 ;  /* 0x00000001ff357424 */ /* 0x000fe600078e00ff */
[----:B------:R-:W-:Y:S05]  /*47c0*/  PLOP3.LUT P1, PT, PT, PT, UP1, 0x80, 0x8 ;  /* 0x000000000008781c */ /* 0x000fea0003f2f018 */
[----:B------:R-:W3:Y:S01]  /*47d0*/  @UP1 LDCU.64 UR4, c[0x0][0x888] ;  /* 0x00011100ff0417ac */ /* 0x000ee20008000a00 */
[----:B------:R-:W-:Y:S07]  /*47e0*/  @UP1 UIMAD UR6, UR36, UR28, URZ ;  /* 0x0000001c240612a4 */ /* 0x000fee000f8e02ff */
[----:B------:R-:W-:Y:S01]  /*47f0*/  @!P1 PRMT R53, R0, 0x7610, R53 ;  /* 0x0000761000359816 */ /* 0x000fe20000000035 */
[----:B---3--:R-:W-:Y:S06]  /*4800*/  @UP1 UIMAD.WIDE UR4, UR6, 0x4, UR4 ;  /* 0x00000004060418a5 */ /* 0x008fec000f8e0204 */
[----:B-----5:R-:W-:Y:S01]  /*4810*/  IMAD.U32 R26, RZ, RZ, UR4 ;  /* 0x00000004ff1a7e24 */ /* 0x020fe2000f8e00ff */
[----:B------:R-:W-:Y:S04]  /*4820*/  MOV R27, UR5 ;  /* 0x00000005001b7c02 */ /* 0x000fe80008000f00 */
[----:B------:R-:W3:Y:S01]  /*4830*/  @!UP1 LDCU UR4, c[0x0][0x880] ;  /* 0x00011000ff0497ac */ /* 0x000ee20008000800 */
[----:B--2---:R4:W5:Y:S02]  /*4840*/  @P1 LDG.E R26, desc[UR8][R26.64] ;  /* 0x000000081a1a1981 */ /* 0x004964000c1e1900 */
[----:B---34-:R-:W-:Y:S07]  /*4850*/  @!P1 IMAD.U32 R26, RZ, RZ, UR4 ;  /* 0x00000004ff1a9e24 */ /* 0x018fee000f8e00ff */
.L_x_80:
[----:B-----5:R-:W-:Y:S01]  /*4860*/  @!P0 FSETP.EQ.AND P2, PT, R26, RZ, PT ;  /* 0x000000ff1a00820b */ /* 0x020fe20003f42000 */
[----:B------:R-:W-:Y:S01]  /*4870*/  @!UPT UIADD3 URZ, UPT, UPT, URZ, URZ, URZ ;  /* 0x000000fffffff290 */ /* 0x000fe2000fffe0ff */
[----:B------:R-:W-:Y:S11]  /*4880*/  @!P0 BRA `(.L_x_81) ;  /* 0x0000000000148947 */ /* 0x000ff60003800000 */
[----:B------:R-:W-:Y:S02]  /*4890*/  LOP3.LUT P0, RZ, R53, 0xff, RZ, 0xc0, !PT ;  /* 0x000000ff35ff7812 */ /* 0x000fe4000780c0ff */
[----:B------:R-:W-:Y:S04]  /*48a0*/  PLOP3.LUT P2, PT, PT, PT, UP1, 0x80, 0x8 ;  /* 0x000000000008781c */ /* 0x000fe80003f4f018 */
[----:B------:R-:W-:Y:S07]  /*48b0*/  PLOP3.LUT P2, PT, P2, PT, PT, 0x8, 0x80 ;  /* 0x000000000080781c */ /* 0x000fee000174e170 */
[----:B------:R-:W-:Y:S11]  /*48c0*/  @P0 FSETP.EQ.AND P2, PT, R26, RZ, PT ;  /* 0x000000ff1a00020b */ /* 0x000ff60003f42000 */
[----:B------:R-:W-:Y:S02]  /*48d0*/  @!UPT UIADD3 URZ, UPT, UPT, URZ, URZ, URZ ;  /* 0x000000fffffff290 */ /* 0x000fe4000fffe0ff */
.L_x_81:
[----:B------:R-:W-:Y:S01]  /*48e0*/  ULEA UR4, UR25, UR24, 0x3 ;  /* 0x0000001819047291 */ /* 0x000fe2000f8e18ff */
[----:B--2---:R-:W-:Y:S02]  /*48f0*/  SHF.L.U32 R2, R11, 0x1f, RZ ;  /* 0x0000001f0b027819 */ /* 0x004fe400000006ff */
[----:B------:R-:W-:Y:S04]  /*4900*/  ELECT P1, URZ, PT ;  /* 0x0000000000ff782f */ /* 0x000fe80003820000 */
[----:B------:R-:W-:Y:S02]  /*4910*/  PLOP3.LUT P1, PT, P2, P1, PT, 0xf2, 0x2f ;  /* 0x00000000002f781c */ /* 0x000fe40001723e72 */
[----:B------:R-:W2:Y:S02]  /*4920*/  SYNCS.PHASECHK.TRANS64.TRYWAIT P0, [UR4+0x68], R2 ;  /* 0x00006802ff0075a7 */ /* 0x000ea40008001104 */
[----:B--2---:R-:W-:Y:S09]  /*4930*/  @!P0 BRA `(.L_x_82) ;  /* 0x0000003400dc8947 */ /* 0x004ff20003800000 */
.L_x_155:
[----:B------:R-:W-:Y:S01]  /*4940*/  VOTEU.ALL UP0, P1 ;  /* 0x0000000000ff7886 */ /* 0x000fe20000800000 */
[----:B--2---:R-:W-:Y:S01]  /*4950*/  @!P1 IADD3 R2, P0, PT, R12, 0x580, RZ ;  /* 0x000005800c029810 */ /* 0x004fe20007f1e0ff */
[----:B------:R-:W-:Y:S01]  /*4960*/  UIADD3 UR9, UPT, UPT, UR4, 0x50, URZ ;  /* 0x0000005004097890 */ /* 0x000fe2000fffe0ff */
[----:B------:R-:W-:Y:S01]  /*4970*/  VIADD R10, R10, 0x1 ;  /* 0x000000010a0a7836 */ /* 0x000fe20000000000 */
[----:B------:R-:W-:Y:S01]  /*4980*/  UMOV UR22, 0x0 ;  /* 0x0000000000167882 */ /* 0x000fe20000000000 */
[----:B------:R-:W-:Y:S01]  /*4990*/  @!UP0 ULEA UR5, UR25, UR24, 0xd ;  /* 0x0000001819058291 */ /* 0x000fe2000f8e68ff */
[----:B------:R-:W-:Y:S01]  /*49a0*/  @!P1 IMAD.X R0, RZ, RZ, R13, P0 ;  /* 0x000000ffff009224 */ /* 0x000fe200000e060d */
[----:B------:R-:W-:Y:S01]  /*49b0*/  @!P1 R2UR UR7, R2 ;  /* 0x00000000020792ca */ /* 0x000fe200000e0000 */
[----:B------:R-:W-:Y:S01]  /*49c0*/  @!P1 IMAD.MOV.U32 R2, RZ, RZ, 0x2000 ;  /* 0x00002000ff029424 */ /* 0x000fe200078e00ff */
[----:B------:R-:W-:Y:S02]  /*49d0*/  @!UP0 UIADD3 UR8, UPT, UPT, UR5, 0x400, URZ ;  /* 0x0000040005088890 */ /* 0x000fe4000fffe0ff */
[----:B------:R-:W-:Y:S01]  /*49e0*/  UIADD3 UR5, UPT, UPT, UR25, 0x1, URZ ;  /* 0x0000000119057890 */ /* 0x000fe2000fffe0ff */
[----:B------:R-:W-:Y:S01]  /*49f0*/  UMOV UR23, 0x10000000 ;  /* 0x1000000000177882 */ /* 0x000fe20000000000 */
[----:B------:R-:W-:Y:S02]  /*4a00*/  UMOV UR12, UR36 ;  /* 0x00000024000c7c82 */ /* 0x000fe40008000000 */
[----:B------:R-:W-:Y:S04]  /*4a10*/  UISETP.NE.AND UP0, UPT, UR5, 0x3, UPT ;  /* 0x000000030500788c */ /* 0x000fe8000bf05270 */
[----:B------:R-:W-:Y:S01]  /*4a20*/  USEL UR6, UR5, URZ, UP0 ;  /* 0x000000ff05067287 */ /* 0x000fe20008000000 */
[----:B------:R-:W-:Y:S01]  /*4a30*/  @!P1 R2UR UR5, R0 ;  /* 0x00000000000592ca */ /* 0x000fe200000e0000 */
[----:B------:R-:W-:Y:S01]  /*4a40*/  IMAD.U32 R4, RZ, RZ, UR7 ;  /* 0x00000007ff047e24 */ /* 0x000fe2000f8e00ff */
[----:B------:R-:W-:Y:S02]  /*4a50*/  USEL UR20, URZ, 0x1, UP0 ;  /* 0x00000001ff147887 */ /* 0x000fe40008000000 */
[----:B------:R-:W-:Y:S01]  /*4a60*/  VOTEU.ALL UP0, P1 ;  /* 0x0000000000ff7886 */ /* 0x000fe20000800000 */
[----:B------:R-:W-:Y:S01]  /*4a70*/  UPRMT UR7, UR54, 0x654, UR9 ;  /* 0x0000065436077896 */ /* 0x000fe20008000009 */
[----:B------:R-:W-:Y:S02]  /*4a80*/  @!P1 R2UR UR18, R4 ;  /* 0x00000000041292ca */ /* 0x000fe400000e0000 */
[----:B------:R-:W-:Y:S04]  /*4a90*/  LOP3.LUT R11, R11, UR20, RZ, 0x3c, !PT ;  /* 0x000000140b0b7c12 */ /* 0x000fe8000f8e3cff */
[----:B------:R-:W-:Y:S01]  /*4aa0*/  SHF.L.U32 R0, R11, 0x1f, RZ ;  /* 0x0000001f0b007819 */ /* 0x000fe200000006ff */
[----:B------:R-:W-:Y:S01]  /*4ab0*/  IMAD.U32 R5, RZ, RZ, UR5 ;  /* 0x00000005ff057e24 */ /* 0x000fe2000f8e00ff */
[----:B------:R-:W-:Y:S04]  /*4ac0*/  ULEA UR5, UR6, UR24, 0x3 ;  /* 0x0000001806057291 */ /* 0x000fe8000f8e18ff */
[----:B------:R-:W-:Y:S11]  /*4ad0*/  @!P1 R2UR UR19, R5 ;  /* 0x00000000051392ca */ /* 0x000ff600000e0000 */
[----:B------:R-:W-:Y:S02]  /*4ae0*/  @!UPT UIADD3 URZ, UPT, UPT, URZ, URZ, URZ ;  /* 0x000000fffffff290 */ /* 0x000fe4000fffe0ff */
[----:B------:R2:W-:Y:S01]  /*4af0*/  @!UP0 UTMALDG.3D [UR8], [UR18], desc[UR22] ;  /* 0x00001608120085b4 */ /* 0x0005e20008011000 */
[----:B------:R2:W-:Y:S01]  /*4b00*/  @!P1 SYNCS.ARRIVE.TRANS64.RED.A0TR RZ, [UR4+0x50], R2 ;  /* 0x00005002ffff99a7 */ /* 0x0005e20008300404 */
[----:B------:R-:W-:Y:S01]  /*4b10*/  SYNCS.ARRIVE.TRANS64.RED.A1T0 RZ, [UR7], RZ ;  /* 0x000000ffffff79a7 */ /* 0x000fe20008100407 */
[----:B------:R-:W3:Y:S02]  /*4b20*/  SYNCS.PHASECHK.TRANS64.TRYWAIT P0, [UR5+0x68], R0 ;  /* 0x00006800ff0075a7 */ /* 0x000ee40008001105 */
[----:B--23--:R-:W-:Y:S05]  /*4b30*/  @!P0 BRA `(.L_x_83) ;  /* 0x0000003400748947 */ /* 0x00cfea0003800000 */
.L_x_157:
[----:B------:R-:W-:Y:S01]  /*4b40*/  UIADD3 UR9, UPT, UPT, UR5, 0x50, URZ ;  /* 0x0000005005097890 */ /* 0x000fe2000fffe0ff */
[----:B--2---:R-:W-:Y:S01]  /*4b50*/  @!P1 IADD3 R2, P0, PT, R12, 0x580, RZ ;  /* 0x000005800c029810 */ /* 0x004fe20007f1e0ff */
[----:B------:R-:W-:Y:S01]  /*4b60*/  UPLOP3.LUT UP4, UPT, UPT, UPT, UPT, 0x80, 0x8 ;  /* 0x000000000008789c */ /* 0x000fe20003f8f070 */
[----:B------:R-:W-:Y:S01]  /*4b70*/  R2UR UR22, R55 ;  /* 0x00000000371672ca */ /* 0x000fe200000e0000 */
[----:B------:R-:W-:Y:S01]  /*4b80*/  UMOV UR20, 0x0 ;  /* 0x0000000000147882 */ /* 0x000fe20000000000 */
[----:B------:R-:W-:Y:S01]  /*4b90*/  UMOV UR21, 0x10000000 ;  /* 0x1000000000157882 */ /* 0x000fe20000000000 */
[----:B------:R-:W-:Y:S01]  /*4ba0*/  UMOV UR12, UR36 ;  /* 0x00000024000c7c82 */ /* 0x000fe20008000000 */
[----:B------:R-:W-:Y:S01]  /*4bb0*/  VOTEU.ALL UP0, P1 ;  /* 0x0000000000ff7886 */ /* 0x000fe20000800000 */
[----:B------:R-:W-:Y:S01]  /*4bc0*/  @!P1 IMAD.X R0, RZ, RZ, R13, P0 ;  /* 0x000000ffff009224 */ /* 0x000fe200000e060d */
[----:B------:R-:W-:Y:S01]  /*4bd0*/  R2UR UR19, R56 ;  /* 0x00000000381372ca */ /* 0x000fe200000e0000 */
[----:B------:R-:W-:Y:S01]  /*4be0*/  UMOV UR36, UR27 ;  /* 0x0000001b00247c82 */ /* 0x000fe20008000000 */
[C---:B------:R-:W-:Y:S01]  /*4bf0*/  ISETP.NE.AND P0, PT, R10.reuse, 0x2, PT ;  /* 0x000000020a00780c */ /* 0x040fe20003f05270 */
[----:B------:R-:W-:Y:S02]  /*4c00*/  @!UP0 ULEA UR4, UR6, UR24, 0xd ;  /* 0x0000001806048291 */ /* 0x000fe4000f8e68ff */
[----:B------:R-:W-:Y:S01]  /*4c10*/  @!UP0 UIADD3 UR10, UPT, UPT, UR10, 0x20, URZ ;  /* 0x000000200a0a8890 */ /* 0x000fe2000fffe0ff */
[----:B------:R-:W-:Y:S01]  /*4c20*/  SEL R10, R10, RZ, P0 ;  /* 0x000000ff0a0a7207 */ /* 0x000fe20000000000 */
[----:B------:R-:W-:Y:S02]  /*4c30*/  @!UP0 UIADD3 UR8, UPT, UPT, UR4, 0x400, URZ ;  /* 0x0000040004088890 */ /* 0x000fe4000fffe0ff */
[----:B------:R-:W-:Y:S01]  /*4c40*/  UIADD3 UR4, UPT, UPT, UR6, 0x1, URZ ;  /* 0x0000000106047890 */ /* 0x000fe2000fffe0ff */
[----:B------:R-:W-:Y:S01]  /*4c50*/  @!P1 R2UR UR6, R2 ;  /* 0x00000000020692ca */ /* 0x000fe200000e0000 */
[----:B------:R-:W-:Y:S02]  /*4c60*/  UIADD3 UR30, UPT, UPT, UR13, UR22, URZ ;  /* 0x000000160d1e7290 */ /* 0x000fe4000fffe0ff */
[----:B------:R-:W-:Y:S02]  /*4c70*/  UISETP.NE.AND UP0, UPT, UR4, 0x3, UPT ;  /* 0x000000030400788c */ /* 0x000fe4000bf05270 */
[----:B------:R-:W-:Y:S02]  /*4c80*/  UIADD3 UR26, UPT, UPT, UR14, UR19, URZ ;  /* 0x000000130e1a7290 */ /* 0x000fe4000fffe0ff */
[----:B------:R-:W-:Y:S01]  /*4c90*/  USEL UR25, UR4, URZ, UP0 ;  /* 0x000000ff04197287 */ /* 0x000fe20008000000 */
[----:B------:R-:W-:Y:S01]  /*4ca0*/  @!P1 R2UR UR4, R0 ;  /* 0x00000000000492ca */ /* 0x000fe200000e0000 */
[----:B------:R-:W-:Y:S01]  /*4cb0*/  USEL UR18, URZ, 0x1, UP0 ;  /* 0x00000001ff127887 */ /* 0x000fe20008000000 */
[----:B------:R-:W-:Y:S01]  /*4cc0*/  SEL R0, RZ, 0x1, P0 ;  /* 0x00000001ff007807 */ /* 0x000fe20000000000 */
[----:B------:R-:W-:Y:S02]  /*4cd0*/  VOTEU.ALL UP0, P1 ;  /* 0x0000000000ff7886 */ /* 0x000fe40000800000 */
[----:B------:R-:W-:Y:S01]  /*4ce0*/  IMAD.U32 R4, RZ, RZ, UR6 ;  /* 0x00000006ff047e24 */ /* 0x000fe2000f8e00ff */
[----:B------:R-:W-:Y:S02]  /*4cf0*/  LOP3.LUT R9, R9, R0, RZ, 0x3c, !PT ;  /* 0x0000000009097212 */ /* 0x000fe400078e3cff */
[----:B------:R-:W-:Y:S02]  /*4d00*/  LOP3.LUT R11, R11, UR18, RZ, 0x3c, !PT ;  /* 0x000000120b0b7c12 */ /* 0x000fe4000f8e3cff */
[----:B------:R-:W-:Y:S03]  /*4d10*/  @!P1 R2UR UR6, R4 ;  /* 0x00000000040692ca */ /* 0x000fe600000e0000 */
[----:B------:R-:W-:Y:S01]  /*4d20*/  IMAD.U32 R5, RZ, RZ, UR4 ;  /* 0x00000004ff057e24 */ /* 0x000fe2000f8e00ff */
[----:B------:R-:W-:Y:S04]  /*4d30*/  UPRMT UR4, UR54, 0x654, UR9 ;  /* 0x0000065436047896 */ /* 0x000fe80008000009 */
[----:B------:R-:W-:Y:S11]  /*4d40*/  @!P1 R2UR UR7, R5 ;  /* 0x00000000050792ca */ /* 0x000ff600000e0000 */
[----:B------:R-:W-:Y:S02]  /*4d50*/  @!UPT UIADD3 URZ, UPT, UPT, URZ, URZ, URZ ;  /* 0x000000fffffff290 */ /* 0x000fe4000fffe0ff */
[----:B------:R2:W-:Y:S01]  /*4d60*/  @!UP0 UTMALDG.3D [UR8], [UR6], desc[UR20] ;  /* 0x00001408060085b4 */ /* 0x0005e20008011000 */
[----:B------:R2:W-:Y:S01]  /*4d70*/  @!P1 SYNCS.ARRIVE.TRANS64.RED.A0TR RZ, [UR5+0x50], R3 ;  /* 0x00005003ffff99a7 */ /* 0x0005e20008300405 */
[----:B------:R-:W-:Y:S01]  /*4d80*/  SYNCS.ARRIVE.TRANS64.RED.A1T0 RZ, [UR4], RZ ;  /* 0x000000ffffff79a7 */ /* 0x000fe20008100404 */
[----:B------:R-:W-:Y:S05]  /*4d90*/  BRA.U UP2, `(.L_x_84) ;  /* 0xfffffff102d07547 */ /* 0x000fea000b83ffff */
[----:B------:R-:W-:Y:S01]  /*4da0*/  UIADD3 UR24, UPT, UPT, UR24, 0x68, URZ ;  /* 0x0000006818187890 */ /* 0x000fe2000fffe0ff */
[----:B------:R-:W-:-:S03]  /*4db0*/  SHF.L.U32 R2, R11, 0x1f, RZ ;  /* 0x0000001f0b027819 */ /* 0x000fc600000006ff */
[----:B------:R-:W-:-:S09]  /*4dc0*/  ULEA UR4, UR25, UR24, 0x3 ;  /* 0x0000001819047291 */ /* 0x000fd2000f8e18ff */
[----:B------:R-:W3:Y:S02]  /*4dd0*/  SYNCS.PHASECHK.TRANS64.TRYWAIT P0, [UR4], R2 ;  /* 0x00000002ff0075a7 */ /* 0x000ee40008001104 */
[----:B---3--:R-:W-:Y:S05]  /*4de0*/  @!P0 BRA `(.L_x_85) ;  /* 0x0000003000e08947 */ /* 0x008fea0003800000 */
.L_x_159:
[----:B------:R-:W-:-:S04]  /*4df0*/  UIADD3 UR4, UPT, UPT, UR25, 0x1, URZ ;  /* 0x0000000119047890 */ /* 0x000fc8000fffe0ff */
[----:B------:R-:W-:-:S04]  /*4e00*/  UISETP.NE.AND UP0, UPT, UR4, 0x3, UPT ;  /* 0x000000030400788c */ /* 0x000fc8000bf05270 */
[----:B--2---:R-:W-:Y:S02]  /*4e10*/  USEL UR6, URZ, 0x1, UP0 ;  /* 0x00000001ff067887 */ /* 0x004fe40008000000 */
[----:B------:R-:W-:-:S04]  /*4e20*/  USEL UR4, UR4, URZ, UP0 ;  /* 0x000000ff04047287 */ /* 0x000fc80008000000 */
[----:B------:R-:W-:Y:S01]  /*4e30*/  ULEA UR5, UR4, UR24, 0x3 ;  /* 0x0000001804057291 */ /* 0x000fe2000f8e18ff */
[----:B------:R-:W-:-:S04]  /*4e40*/  LOP3.LUT R11, R11, UR6, RZ, 0x3c, !PT ;  /* 0x000000060b0b7c12 */ /* 0x000fc8000f8e3cff */
[----:B---3--:R-:W-:-:S04]  /*4e50*/  SHF.L.U32 R2, R11, 0x1f, RZ ;  /* 0x0000001f0b027819 */ /* 0x008fc800000006ff */
[----:B------:R-:W2:Y:S02]  /*4e60*/  SYNCS.PHASECHK.TRANS64.TRYWAIT P0, [UR5], R2 ;  /* 0x00000002ff0075a7 */ /* 0x000ea40008001105 */
[----:B--2---:R-:W-:Y:S05]  /*4e70*/  @!P0 BRA `(.L_x_86) ;  /* 0x0000003000d48947 */ /* 0x004fea0003800000 */
.L_x_161:
[----:B------:R-:W-:-:S04]  /*4e80*/  UIADD3 UR4, UPT, UPT, UR4, 0x1, URZ ;  /* 0x0000000104047890 */ /* 0x000fc8000fffe0ff */
[----:B------:R-:W-:-:S04]  /*4e90*/  UISETP.NE.AND UP0, UPT, UR4, 0x3, UPT ;  /* 0x000000030400788c */ /* 0x000fc8000bf05270 */
[----:B------:R-:W-:Y:S02]  /*4ea0*/  USEL UR5, URZ, 0x1, UP0 ;  /* 0x00000001ff057887 */ /* 0x000fe40008000000 */
[----:B------:R-:W-:-:S04]  /*4eb0*/  USEL UR4, UR4, URZ, UP0 ;  /* 0x000000ff04047287 */ /* 0x000fc80008000000 */
[----:B------:R-:W-:Y:S01]  /*4ec0*/  ULEA UR4, UR4, UR24, 0x3 ;  /* 0x0000001804047291 */ /* 0x000fe2000f8e18ff */
[----:B--2---:R-:W-:-:S04]  /*4ed0*/  LOP3.LUT R2, R11, UR5, RZ, 0x3c, !PT ;  /* 0x000000050b027c12 */ /* 0x004fc8000f8e3cff */
[----:B------:R-:W-:Y:S01]  /*4ee0*/  SHF.L.U32 R2, R2, 0x1f, RZ ;  /* 0x0000001f02027819 */ /* 0x000fe200000006ff */
[----:B------:R-:W-:-:S07]  /*4ef0*/  IMAD.U32 R0, RZ, RZ, UR4 ;  /* 0x00000004ff007e24 */ /* 0x000fce000f8e00ff */
.L_x_87:
[----:B--2---:R2:W3:Y:S02]  /*4f00*/  SYNCS.PHASECHK.TRANS64.TRYWAIT P0, [R0+URZ], R2 ;  /* 0x00000002000075a7 */ /* 0x0044e400080011ff */
[----:B---3--:R-:W-:Y:S05]  /*4f10*/  @!P0 NANOSLEEP.SYNCS 0x989680 ;  /* 0x009896800000895d */ /* 0x008fea0003900000 */
[----:B------:R-:W3:Y:S02]  /*4f20*/  @!P0 SYNCS.PHASECHK.TRANS64 P0, [R0+URZ], R2 ;  /* 0x00000002000085a7 */ /* 0x000ee400080010ff */
[----:B-1-3--:R-:W-:Y:S05]  /*4f30*/  @P0 EXIT ;  /* 0x000000000000094d */ /* 0x00afea0003800000 */
[----:B------:R-:W-:Y:S05]  /*4f40*/  BRA `(.L_x_87) ;  /* 0xfffffffc00ec7947 */ /* 0x000fea000383ffff */
.L_x_75:
[----:B------:R-:W-:-:S06]  /*4f50*/  UISETP.GE.AND UP0, UPT, UR18, 0x4, UPT ;  /* 0x000000041200788c */ /* 0x000fcc000bf06270 */
[----:B------:R-:W-:-:S13]  /*4f60*/  PLOP3.LUT P0, PT, PT, PT, UP0, 0x80, 0x8 ;  /* 0x000000000008781c */ /* 0x000fda0003f0f008 */
[----:B-1----:R-:W-:Y:S05]  /*4f70*/  @!P0 EXIT ;  /* 0x000000000000894d */ /* 0x002fea0003800000 */
[----:B------:R-:W-:Y:S01]  /*4f80*/  BAR.SYNC.DEFER_BLOCKING 0x6, 0xa0 ;  /* 0x0182800000007b1d */ /* 0x000fe20000010000 */
[C---:B------:R-:W-:Y:S01]  /*4f90*/  IMAD.SHL.U32 R4, R64.reuse, 0x20, RZ ;  /* 0x0000002040047824 */ /* 0x040fe200078e00ff */
[C---:B------:R-:W-:Y:S01]  /*4fa0*/  R2P PR, R64.reuse, 0x6 ;  /* 0x0000000640007804 */ /* 0x040fe20000000000 */
[C---:B------:R-:W-:Y:S01]  /*4fb0*/  IMAD.SHL.U32 R2, R64.reuse, 0x4, RZ ;  /* 0x0000000440027824 */ /* 0x040fe200078e00ff */
[----:B------:R-:W-:Y:S01]  /*4fc0*/  CS2R R60, SRZ ;  /* 0x00000000003c7805 */ /* 0x000fe2000001ff00 */
[----:B------:R-:W-:Y:S01]  /*4fd0*/  IMAD.U32 R23, R64, 0x10000, RZ ;  /* 0x0001000040177824 */ /* 0x000fe200078e00ff */
[----:B------:R-:W-:Y:S01]  /*4fe0*/  UMOV UR44, 0x400 ;  /* 0x00000400002c7882 */ /* 0x000fe20000000000 */
[----:B------:R-:W1:Y:S01]  /*4ff0*/  LDCU.64 UR4, c[0x0][0x890] ;  /* 0x00011200ff0477ac */ /* 0x000e620008000a00 */
[----:B------:R-:W2:Y:S01]  /*5000*/  LDC.64 R50, c[0x0][0x8b0] ;  /* 0x00022c00ff327b82 */ /* 0x000ea20000000a00 */
[----:B------:R-:W-:Y:S01]  /*5010*/  LOP3.LUT R3, R4, 0xe0, RZ, 0xc0, !PT ;  /* 0x000000e004037812 */ /* 0x000fe200078ec0ff */
[----:B------:R-:W-:Y:S01]  /*5020*/  IMAD.SHL.U32 R52, R64, 0x10, RZ ;  /* 0x0000001040347824 */ /* 0x000fe200078e00ff */
[----:B------:R-:W-:Y:S01]  /*5030*/  ULEA UR44, UR54, UR44, 0x18 ;  /* 0x0000002c362c7291 */ /* 0x000fe2000f8ec0ff */
[----:B------:R-:W-:Y:S01]  /*5040*/  LOP3.LUT R4, R4, 0x100, RZ, 0xc0, !PT ;  /* 0x0000010004047812 */ /* 0x000fe200078ec0ff */
[----:B------:R-:W-:Y:S01]  /*5050*/  IMAD.MOV.U32 R63, RZ, RZ, 0x8 ;  /* 0x00000008ff3f7424 */ /* 0x000fe200078e00ff */
[----:B------:R-:W-:Y:S01]  /*5060*/  LOP3.LUT R2, R3, 0x1c, R2, 0xf8, !PT ;  /* 0x0000001c03027812 */ /* 0x000fe200078ef802 */
[----:B------:R-:W-:Y:S01]  /*5070*/  IMAD.MOV.U32 R62, RZ, RZ, 0x10 ;  /* 0x00000010ff3e7424 */ /* 0x000fe200078e00ff */
[----:B------:R-:W3:Y:S01]  /*5080*/  LDC.64 R48, c[0x0][0x8a8] ;  /* 0x00022a00ff307b82 */ /* 0x000ee20000000a00 */
[----:B------:R-:W-:Y:S01]  /*5090*/  SHF.R.U32.HI R3, RZ, 0x2, R64 ;  /* 0x00000002ff037819 */ /* 0x000fe20000011640 */
[----:B------:R-:W-:Y:S01]  /*50a0*/  IMAD.MOV.U32 R22, RZ, RZ, RZ ;  /* 0x000000ffff167224 */ /* 0x000fe200078e00ff */
[----:B------:R-:W-:Y:S01]  /*50b0*/  LOP3.LUT R23, R23, 0x600000, RZ, 0xc0, !PT ;  /* 0x0060000017177812 */ /* 0x000fe200078ec0ff */
[----:B------:R-:W-:Y:S01]  /*50c0*/  IMAD.MOV.U32 R59, RZ, RZ, RZ ;  /* 0x000000ffff3b7224 */ /* 0x000fe200078e00ff */
[----:B------:R-:W-:Y:S01]  /*50d0*/  LOP3.LUT R52, R4, 0x600, R52, 0xf8, !PT ;  /* 0x0000060004347812 */ /* 0x000fe200078ef834 */
[----:B------:R-:W4:Y:S01]  /*50e0*/  LDCU UR63, c[0x0][0x370] ;  /* 0x00006e00ff3f77ac */ /* 0x000f220008000800 */
[----:B------:R-:W-:Y:S01]  /*50f0*/  LOP3.LUT R2, R2, 0x4, R3, 0x78, !PT ;  /* 0x0000000402027812 */ /* 0x000fe200078e7803 */
[----:B------:R-:W4:Y:S01]  /*5100*/  LDS R0, [UR44+0x140] ;  /* 0x0001402cff007984 */ /* 0x000f220008000800 */
[----:B-1----:R-:W-:Y:S01]  /*5110*/  IMAD.U32 R66, RZ, RZ, UR4 ;  /* 0x00000004ff427e24 */ /* 0x002fe2000f8e00ff */
[----:B------:R-:W-:Y:S01]  /*5120*/  UIADD3 UR4, UPT, UPT, UR44, 0x400, URZ ;  /* 0x000004002c047890 */ /* 0x000fe2000fffe0ff */
[----:B------:R-:W-:Y:S01]  /*5130*/  LOP3.LUT R52, R52, R2, RZ, 0xfc, !PT ;  /* 0x0000000234347212 */ /* 0x000fe200078efcff */
[----:B------:R-:W-:Y:S01]  /*5140*/  IMAD.U32 R65, RZ, RZ, UR5 ;  /* 0x00000005ff417e24 */ /* 0x000fe2000f8e00ff */
[----:B------:R-:W-:Y:S01]  /*5150*/  LOP3.LUT R64, R64, 0x60, RZ, 0xc0, !PT ;  /* 0x0000006040407812 */ /* 0x000fe200078ec0ff */
[----:B------:R-:W1:Y:S01]  /*5160*/  LDCU UR43, c[0x0][0xb0c] ;  /* 0x00016180ff2b77ac */ /* 0x000e620008000800 */
[----:B------:R-:W-:Y:S01]  /*5170*/  SEL R63, R63, 0xfffffff8, !P1 ;  /* 0xfffffff83f3f7807 */ /* 0x000fe20004800000 */
[----:B------:R-:W-:Y:S01]  /*5180*/  IMAD.U32 R68, RZ, RZ, UR4 ;  /* 0x00000004ff447e24 */ /* 0x000fe2000f8e00ff */
[----:B------:R-:W-:Y:S01]  /*5190*/  SEL R62, R62, 0xfffffff0, !P2 ;  /* 0xfffffff03e3e7807 */ /* 0x000fe20005000000 */
[----:B------:R-:W1:Y:S01]  /*51a0*/  LDCU UR39, c[0x0][0xb30] ;  /* 0x00016600ff2777ac */ /* 0x000e620008000800 */
[----:B------:R-:W1:Y:S01]  /*51b0*/  LDCU.64 UR60, c[0x0][0x888] ;  /* 0x00011100ff3c77ac */ /* 0x000e620008000a00 */
[----:B------:R-:W1:Y:S01]  /*51c0*/  LDCU.64 UR40, c[0x0][0xb28] ;  /* 0x00016500ff2877ac */ /* 0x000e620008000a00 */
[----:B------:R-:W1:Y:S01]  /*51d0*/  LDCU.128 UR56, c[0x0][0xb10] ;  /* 0x00016200ff3877ac */ /* 0x000e620008000c00 */
[----:B------:R-:W1:Y:S01]  /*51e0*/  LDCU UR62, c[0x0][0x374] ;  /* 0x00006e80ff3e77ac */ /* 0x000e620008000800 */
[----:B------:R-:W-:Y:S01]  /*51f0*/  UMOV UR55, 0x1 ;  /* 0x0000000100377882 */ /* 0x000fe20000000000 */
[----:B------:R-:W-:Y:S01]  /*5200*/  UMOV UR46, URZ ;  /* 0x000000ff002e7c82 */ /* 0x000fe20008000000 */
[----:B------:R-:W-:Y:S01]  /*5210*/  UMOV UR53, URZ ;  /* 0x000000ff00357c82 */ /* 0x000fe20008000000 */
[----:B------:R-:W-:Y:S01]  /*5220*/  UMOV UR52, URZ ;  /* 0x000000ff00347c82 */ /* 0x000fe20008000000 */
[----:B-1234-:R-:W-:-:S07]  /*5230*/  IMAD.IADD R23, R0, 0x1, R23 ;  /* 0x0000000100177824 */ /* 0x01efce00078e0217 */
.L_x_118:
[C---:B------:R-:W-:Y:S02]  /*5240*/  LEA R0, R59.reuse, UR44, 0x3 ;  /* 0x0000002c3b007c11 */ /* 0x040fe4000f8e18ff */
[----:B------:R-:W-:Y:S02]  /*5250*/  SHF.L.U32 R2, R60, 0x1f, RZ ;  /* 0x0000001f3c027819 */ /* 0x000fe400000006ff */
[----:B------:R-:W-:Y:S02]  /*5260*/  LEA R4, R59, UR44, 0x4 ;  /* 0x0000002c3b047c11 */ /* 0x000fe4000f8e20ff */
[----:B------:R-:W1:Y:S02]  /*5270*/  SYNCS.PHASECHK.TRANS64.TRYWAIT P0, [R0+URZ+0x90], R2 ;  /* 0x00009002000075a7 */ /* 0x000e6400080011ff */
[----:B-1----:R-:W-:Y:S05]  /*5280*/  @!P0 BRA `(.L_x_88) ;  /* 0x0000002c00e88947 */ /* 0x002fea0003800000 */
.L_x_162:
[----:B------:R-:W-:Y:S01]  /*5290*/  R2UR UR7, R67 ;  /* 0x00000000430772ca */ /* 0x000fe200000e0000 */
[----:B------:R-:W2:Y:S01]  /*52a0*/  LDS.128 R4, [R4+0x120] ;  /* 0x0001200004047984 */ /* 0x000ea20000000c00 */
[----:B-1----:R-:W-:Y:S01]  /*52b0*/  VIADD R0, R0, 0xa0 ;  /* 0x000000a000007836 */ /* 0x002fe20000000000 */
[----:B------:R-:W-:Y:S04]  /*52c0*/  UISETP.GE.AND UP0, UPT, UR42, 0x1, UPT ;  /* 0x000000012a00788c */ /* 0x000fe8000bf06270 */
[----:B------:R-:W-:Y:S01]  /*52d0*/  PRMT R0, RZ, 0x654, R0 ;  /* 0x00000654ff007816 */ /* 0x000fe20000000000 */
[----:B------:R-:W-:Y:S01]  /*52e0*/  @!PT LDS RZ, [RZ] ;  /* 0x00000000fffff984 */ /* 0x000fe20000000800 */
[----:B------:R-:W-:Y:S01]  /*52f0*/  @!PT LDS RZ, [RZ] ;  /* 0x00000000fffff984 */ /* 0x000fe20000000800 */
[----:B------:R-:W-:Y:S01]  /*5300*/  @!PT LDS RZ, [RZ] ;  /* 0x00000000fffff984 */ /* 0x000fe20000000800 */
[----:B------:R-:W-:Y:S01]  /*5310*/  @!PT LDS RZ, [RZ] ;  /* 0x00000000fffff984 */ /* 0x000fe20000000800 */
[----:B------:R1:W-:Y:S06]  /*5320*/  MEMBAR.ALL.CTA ;  /* 0x0000000000007992 */ /* 0x0003ec0000008000 */
[----:B-1----:R-:W1:Y:S02]  /*5330*/  FENCE.VIEW.ASYNC.S ;  /* 0x00000000000073c6 */ /* 0x002e640000000000 */
[----:B-1----:R1:W-:Y:S01]  /*5340*/  SYNCS.ARRIVE.TRANS64.RED.A1T0 RZ, [R0+URZ], RZ ;  /* 0x000000ff00ff79a7 */ /* 0x0023e200081004ff */
[----:B--2---:R-:W-:Y:S11]  /*5350*/  LOP3.LUT P0, RZ, R6, 0x1, RZ, 0xc0, !PT ;  /* 0x0000000106ff7812 */ /* 0x004ff6000780c0ff */
[----:B------:R-:W-:Y:S02]  /*5360*/  @!UPT UIADD3 URZ, UPT, UPT, URZ, URZ, URZ ;  /* 0x000000fffffff290 */ /* 0x000fe4000fffe0ff */
[----:B------:R-:W-:Y:S01]  /*5370*/  VOTEU.ANY UP1, P0 ;  /* 0x0000000000ff7886 */ /* 0x000fe20000020100 */
[----:B------:R-:W-:Y:S01]  /*5380*/  PLOP3.LUT P0, PT, PT, PT, UP1, 0x80, 0x8 ;  /* 0x000000000008781c */ /* 0x000fe20003f0f018 */
[----:B------:R-:W-:Y:S06]  /*5390*/  UP2UR UR4, UPR, URZ, 0x2 ;  /* 0x00000002ff047883 */ /* 0x000fec0008000000 */
[----:B------:R-:W-:Y:S06]  /*53a0*/  IMAD.U32 R69, RZ, RZ, UR4 ;  /* 0x00000004ff457e24 */ /* 0x000fec000f8e00ff */
[----:B------:R-:W-:Y:S02]  /*53b0*/  @P0 SHF.R.U32.HI R2, RZ, 0x10, R5 ;  /* 0x00000010ff020819 */ /* 0x000fe40000011605 */
[----:B------:R-:W-:Y:S02]  /*53c0*/  @P0 MOV R3, R4 ;  /* 0x0000000400030202 */ /* 0x000fe40000000f00 */
[----:B------:R-:W-:Y:S02]  /*53d0*/  @P0 R2UR UR4, R2 ;  /* 0x00000000020402ca */ /* 0x000fe400000e0000 */
[----:B------:R-:W-:Y:S02]  /*53e0*/  @P0 LOP3.LUT R4, R5, 0xffff, RZ, 0xc0, !PT ;  /* 0x0000ffff05040812 */ /* 0x000fe400078ec0ff */
[----:B------:R-:W-:Y:S02]  /*53f0*/  @P0 R2UR UR6, R3 ;  /* 0x00000000030602ca */ /* 0x000fe400000e0000 */
[----:B------:R-:W-:Y:S07]  /*5400*/  @P0 R2UR UR5, R4 ;  /* 0x00000000040502ca */ /* 0x000fee00000e0000 */
[----:B------:R-:W-:Y:S02]  /*5410*/  @UP1 UMOV UR7, UR4 ;  /* 0x0000000400071c82 */ /* 0x000fe40008000000 */
[----:B------:R-:W-:Y:S02]  /*5420*/  IMAD.U32 R67, RZ, RZ, UR7 ;  /* 0x00000007ff437e24 */ /* 0x000fe4000f8e00ff */
[----:B------:R-:W-:Y:S02]  /*5430*/  @UP1 UMOV UR38, UR6 ;  /* 0x0000000600261c82 */ /* 0x000fe40008000000 */
[----:B------:R-:W-:Y:S01]  /*5440*/  @UP1 UMOV UR37, UR5 ;  /* 0x0000000500251c82 */ /* 0x000fe20008000000 */
[----:B-1----:R-:W-:Y:S05]  /*5450*/  BRA.U !UP0, `(.L_x_89) ;  /* 0x0000000108cc7547 */ /* 0x002fea000b800000 */
[----:B------:R-:W1:Y:S01]  /*5460*/  LDCU UR12, c[0x0][0xb20] ;  /* 0x00016400ff0c77ac */ /* 0x000e620008000800 */
[----:B------:R-:W-:Y:S02]  /*5470*/  UIMAD.WIDE.U32 UR4, UR62, UR59, URZ ;  /* 0x0000003b3e0472a5 */ /* 0x000fe4000f8e00ff */
[----:B------:R-:W-:Y:S02]  /*5480*/  UIMAD.WIDE.U32 UR6, UR63, UR56, URZ ;  /* 0x000000383f0672a5 */ /* 0x000fe4000f8e00ff */
[----:B------:R-:W-:Y:S02]  /*5490*/  UISETP.NE.AND UP0, UPT, UR58, 0x1, UPT ;  /* 0x000000013a00788c */ /* 0x000fe4000bf05270 */
[----:B------:R-:W-:Y:S02]  /*54a0*/  UIMAD.WIDE.U32 UR8, UR37, UR59, URZ ;  /* 0x0000003b250872a5 */ /* 0x000fe4000f8e00ff */
[----:B------:R-:W-:Y:S02]  /*54b0*/  UIMAD.WIDE.U32 UR10, UR38, UR56, URZ ;  /* 0x00000038260a72a5 */ /* 0x000fe4000f8e00ff */
[----:B------:R-:W-:Y:S02]  /*54c0*/  UISETP.NE.AND UP1, UPT, UR43, 0x1, UPT ;  /* 0x000000012b00788c */ /* 0x000fe4000bf25270 */
[----:B------:R-:W-:Y:S01]  /*54d0*/  UISETP.NE.AND UP2, UPT, UR42, 0x1, UPT ;  /* 0x000000012a00788c */ /* 0x000fe2000bf45270 */
[----:B------:R-:W-:Y:S02]  /*54e0*/  UMOV UR4, UR5 ;  /* 0x0000000500047c82 */ /* 0x000fe40008000000 */
[----:B-1----:R-:W-:Y:S03]  /*54f0*/  USHF.R.U32.HI UR5, URZ, UR12, UR4 ;  /* 0x0000000cff057299 */ /* 0x002fe60008011604 */
[----:B------:R-:W-:Y:S02]  /*5500*/  UMOV UR4, UR7 ;  /* 0x0000000700047c82 */ /* 0x000fe40008000000 */
[----:B------:R-:W-:Y:S02]  /*5510*/  USHF.R.U32.HI UR7, URZ, UR57, UR4 ;  /* 0x00000039ff077299 */ /* 0x000fe40008011604 */
[----:B------:R-:W-:Y:S02]  /*5520*/  USEL UR4, UR62, UR5, !UP0 ;  /* 0x000000053e047287 */ /* 0x000fe4000c000000 */
[----:B------:R-:W-:Y:S01]  /*5530*/  USEL UR7, UR63, UR7, !UP1 ;  /* 0x000000073f077287 */ /* 0x000fe2000c800000 */
[----:B------:R-:W-:Y:S01]  /*5540*/  UMOV UR5, UR9 ;  /* 0x0000000900057c82 */ /* 0x000fe20008000000 */
[----:B------:R-:W-:Y:S02]  /*5550*/  UIMAD.WIDE.U32 UR8, UR4, UR40, URZ ;  /* 0x00000028040872a5 */ /* 0x000fe4000f8e00ff */
[----:B------:R-:W-:Y:S03]  /*5560*/  USHF.R.U32.HI UR6, URZ, UR12, UR5 ;  /* 0x0000000cff067299 */ /* 0x000fe60008011605 */
[----:B------:R-:W-:Y:S01]  /*5570*/  UMOV UR5, UR11 ;  /* 0x0000000b00057c82 */ /* 0x000fe20008000000 */
[----:B------:R-:W-:Y:S02]  /*5580*/  UIMAD.WIDE.U32 UR10, UR7, UR40, URZ ;  /* 0x00000028070a72a5 */ /* 0x000fe4000f8e00ff */
[----:B------:R-:W-:Y:S02]  /*5590*/  USHF.R.U32.HI UR12, URZ, UR57, UR5 ;  /* 0x00000039ff0c7299 */ /* 0x000fe40008011605 */
[----:B------:R-:W-:Y:S01]  /*55a0*/  USEL UR6, UR37, UR6, !UP0 ;  /* 0x0000000625067287 */ /* 0x000fe2000c000000 */
[----:B------:R-:W-:Y:S02]  /*55b0*/  UMOV UR5, UR9 ;  /* 0x0000000900057c82 */ /* 0x000fe40008000000 */
[----:B------:R-:W-:Y:S01]  /*55c0*/  UMOV UR10, UR11 ;  /* 0x0000000b000a7c82 */ /* 0x000fe20008000000 */
[----:B------:R-:W-:Y:S02]  /*55d0*/  @UP2 USHF.R.U32.HI UR4, URZ, UR41, UR5 ;  /* 0x00000029ff042299 */ /* 0x000fe40008011605 */
[----:B------:R-:W-:Y:S02]  /*55e0*/  @UP2 USHF.R.U32.HI UR7, URZ, UR41, UR10 ;  /* 0x00000029ff072299 */ /* 0x000fe4000801160a */
[----:B------:R-:W-:Y:S02]  /*55f0*/  UIMAD UR4, UR42, UR4, URZ ;  /* 0x000000042a0472a4 */ /* 0x000fe4000f8e02ff */
[----:B------:R-:W-:Y:S02]  /*5600*/  UIMAD.WIDE.U32 UR10, UR6, UR40, URZ ;  /* 0x00000028060a72a5 */ /* 0x000fe4000f8e00ff */
[----:B------:R-:W-:Y:S02]  /*5610*/  USEL UR5, UR38, UR12, !UP1 ;  /* 0x0000000c26057287 */ /* 0x000fe4000c800000 */
[----:B------:R-:W-:Y:S02]  /*5620*/  UIMAD UR8, UR42, UR7, URZ ;  /* 0x000000072a0872a4 */ /* 0x000fe4000f8e02ff */
[----:B------:R-:W-:Y:S03]  /*5630*/  UISETP.GE.AND UP0, UPT, UR6, UR4, UPT ;  /* 0x000000040600728c */ /* 0x000fe6000bf06270 */
[----:B------:R-:W-:Y:S01]  /*5640*/  UMOV UR4, UR11 ;  /* 0x0000000b00047c82 */ /* 0x000fe20008000000 */
[----:B------:R-:W-:Y:S02]  /*5650*/  UISETP.GE.OR UP0, UPT, UR5, UR8, UP0 ;  /* 0x000000080500728c */ /* 0x000fe40008706670 */
[----:B------:R-:W-:Y:S02]  /*5660*/  USHF.R.U32.HI UR4, URZ, UR41, UR4 ;  /* 0x00000029ff047299 */ /* 0x000fe40008011604 */
[----:B------:R-:W-:Y:S02]  /*5670*/  UIMAD.WIDE.U32 UR8, UR5, UR40, URZ ;  /* 0x00000028050872a5 */ /* 0x000fe4000f8e00ff */
[----:B------:R-:W-:Y:S02]  /*5680*/  USEL UR11, UR6, UR4, !UP2 ;  /* 0x00000004060b7287 */ /* 0x000fe4000d000000 */
[----:B------:R-:W-:Y:S02]  /*5690*/  UIADD3 UR8, UPT, UPT, -UR5, URZ, URZ ;  /* 0x000000ff05087290 */ /* 0x000fe4000fffe1ff */
[----:B------:R-:W-:Y:S01]  /*56a0*/  UIADD3 UR10, UPT, UPT, -UR11, URZ, URZ ;  /* 0x000000ff0b0a7290 */ /* 0x000fe2000fffe1ff */
[----:B------:R-:W-:Y:S01]  /*56b0*/  @!UP0 UMOV UR4, UR9 ;  /* 0x0000000900048c82 */ /* 0x000fe20008000000 */
[----:B------:R-:W-:Y:S02]  /*56c0*/  UIADD3 UR9, UPT, UPT, -UR6, URZ, URZ ;  /* 0x000000ff06097290 */ /* 0x000fe4000fffe1ff */
[----:B------:R-:W-:Y:S02]  /*56d0*/  @!UP0 USHF.R.U32.HI UR4, URZ, UR41, UR4 ;  /* 0x00000029ff048299 */ /* 0x000fe40008011604 */
[----:B------:R-:W-:Y:S02]  /*56e0*/  UIMAD UR10, UR42, UR10, UR6 ;  /* 0x0000000a2a0a72a4 */ /* 0x000fe4000f8e0206 */
[----:B------:R-:W-:Y:S04]  /*56f0*/  @!UP0 USEL UR4, UR5, UR4, !UP2 ;  /* 0x0000000405048287 */ /* 0x000fe8000d000000 */
[----:B------:R-:W-:Y:S02]  /*5700*/  @!UP0 UIMAD UR10, UR7, UR10, UR4 ;  /* 0x0000000a070a82a4 */ /* 0x000fe4000f8e0204 */
[----:B------:R-:W-:Y:S02]  /*5710*/  @!UP0 UIADD3 UR11, UPT, UPT, UR11, -UR4, URZ ;  /* 0x800000040b0b8290 */ /* 0x000fe4000fffe0ff */
[----:B------:R-:W-:Y:S02]  /*5720*/  UIMAD UR7, UR43, UR8, UR38 ;  /* 0x000000082b0772a4 */ /* 0x000fe4000f8e0226 */
[----:B------:R-:W-:Y:S02]  /*5730*/  @!UP0 UIMAD UR6, UR11, UR42, UR5 ;  /* 0x0000002a0b0682a4 */ /* 0x000fe4000f8e0205 */
[----:B------:R-:W-:Y:S01]  /*5740*/  UIMAD UR4, UR58, UR9, UR37 ;  /* 0x000000093a0472a4 */ /* 0x000fe2000f8e0225 */
[----:B------:R-:W-:Y:S02]  /*5750*/  @!UP0 UMOV UR5, UR10 ;  /* 0x0000000a00058c82 */ /* 0x000fe40008000000 */
[----:B------:R-:W-:Y:S02]  /*5760*/  UIMAD UR38, UR5, UR43, UR7 ;  /* 0x0000002b052672a4 */ /* 0x000fe4000f8e0207 */
[----:B------:R-:W-:Y:S11]  /*5770*/  UIMAD UR37, UR6, UR58, UR4 ;  /* 0x0000003a062572a4 */ /* 0x000ff6000f8e0204 */
[----:B------:R-:W-:Y:S01]  /*5780*/  @!UPT UIADD3 URZ, UPT, UPT, URZ, URZ, URZ ;  /* 0x000000fffffff290 */ /* 0x000fe2000fffe0ff */
.L_x_89:
[----:B------:R-:W-:Y:S01]  /*5790*/  UISETP.NE.AND UP0, UPT, UR39, 0x1, UPT ;  /* 0x000000012700788c */ /* 0x000fe2000bf05270 */
[----:B------:R-:W-:Y:S01]  /*57a0*/  R2UR UR11, R68 ;  /* 0x00000000440b72ca */ /* 0x000fe200000e0000 */
[----:B------:R-:W-:Y:S01]  /*57b0*/  USHF.L.U32 UR50, UR26, 0x6, URZ ;  /* 0x000000061a327899 */ /* 0x000fe200080006ff */
[----:B------:R-:W-:Y:S01]  /*57c0*/  IADD3 R59, PT, PT, R59, 0x1, RZ ;  /* 0x000000013b3b7810 */ /* 0x000fe20007ffe0ff */
[----:B------:R-:W-:Y:S07]  /*57d0*/  USHF.L.U32 UR49, UR30, 0x6, URZ ;  /* 0x000000061e317899 */ /* 0x000fee00080006ff */
[----:B------:R-:W1:Y:S01]  /*57e0*/  @!UP0 LDCU.128 UR12, c[0x0][0xb10] ;  /* 0x00016200ff0c87ac */ /* 0x000e620008000c00 */
[----:B------:R-:W2:Y:S01]  /*57f0*/  @!UP0 LDCU UR5, c[0x0][0xb0c] ;  /* 0x00016180ff0587ac */ /* 0x000ea20008000800 */
[----:B------:R-:W3:Y:S01]  /*5800*/  @!UP0 LDCU UR10, c[0x0][0xb20] ;  /* 0x00016400ff0a87ac */ /* 0x000ee20008000800 */
[----:B-1----:R-:W-:Y:S02]  /*5810*/  UIMAD.WIDE.U32 UR8, UR38, UR12, URZ ;  /* 0x0000000c260872a5 */ /* 0x002fe4000f8e00ff */
[----:B------:R-:W-:Y:S02]  /*5820*/  UIMAD.WIDE.U32 UR6, UR37, UR15, URZ ;  /* 0x0000000f250672a5 */ /* 0x000fe4000f8e00ff */
[----:B------:R-:W-:Y:S03]  /*5830*/  @!UP0 UISETP.NE.AND UP1, UPT, UR14, 0x1, UPT ;  /* 0x000000010e00888c */ /* 0x000fe6000bf25270 */
[----:B------:R-:W-:Y:S01]  /*5840*/  @!UP0 UMOV UR4, UR9 ;  /* 0x0000000900048c82 */ /* 0x000fe20008000000 */
[----:B--2---:R-:W-:Y:S02]  /*5850*/  @!UP0 UISETP.NE.AND UP2, UPT, UR5, 0x1, UPT ;  /* 0x000000010500888c */ /* 0x004fe4000bf45270 */
[----:B------:R-:W-:Y:S01]  /*5860*/  @!UP0 USHF.R.U32.HI UR4, URZ, UR13, UR4 ;  /* 0x0000000dff048299 */ /* 0x000fe20008011604 */
[----:B------:R-:W-:Y:S02]  /*5870*/  @!UP0 UMOV UR6, UR7 ;  /* 0x0000000700068c82 */ /* 0x000fe40008000000 */
[----:B---3--:R-:W-:Y:S02]  /*5880*/  @!UP0 USHF.R.U32.HI UR6, URZ, UR10, UR6 ;  /* 0x0000000aff068299 */ /* 0x008fe40008011606 */
[----:B------:R-:W-:Y:S02]  /*5890*/  @!UP0 USEL UR7, UR38, UR4, !UP2 ;  /* 0x0000000426078287 */ /* 0x000fe4000d000000 */
[----:B------:R-:W-:Y:S04]  /*58a0*/  @!UP0 USEL UR6, UR37, UR6, !UP1 ;  /* 0x0000000625068287 */ /* 0x000fe8000c800000 */
[----:B------:R-:W-:Y:S02]  /*58b0*/  @!UP0 UIADD3 UR4, UPT, UPT, -UR7, UR6, URZ ;  /* 0x0000000607048290 */ /* 0x000fe4000fffe1ff */
[----:B------:R-:W-:Y:S02]  /*58c0*/  @!UP0 UIADD3 UR6, UPT, UPT, UR7, -UR6, URZ ;  /* 0x8000000607068290 */ /* 0x000fe4000fffe0ff */
[----:B------:R-:W-:Y:S02]  /*58d0*/  @!UP0 UIMAD UR38, UR4, UR5, UR38 ;  /* 0x00000005042682a4 */ /* 0x000fe4000f8e0226 */
[----:B------:R-:W-:Y:S02]  /*58e0*/  @!UP0 UIMAD UR37, UR6, UR14, UR37 ;  /* 0x0000000e062582a4 */ /* 0x000fe4000f8e0225 */
[----:B------:R-:W-:Y:S09]  /*58f0*/  ULOP3.LUT UP0, URZ, UR11, 0x3f0, URZ, 0xc0, !UPT ;  /* 0x000003f00bff7892 */ /* 0x000ff2000f80c0ff */
[----:B------:R-:W-:Y:S05]  /*5900*/  BRA.U !UP0, `(.L_x_90) ;  /* 0x00000001087c7547 */ /* 0x000fea000b800000 */
[----:B------:R-:W1:Y:S01]  /*5910*/  LDCU.64 UR8, c[0x4][0x80] ;  /* 0x01001000ff0877ac */ /* 0x000e620008000a00 */
[----:B------:R-:W-:Y:S01]  /*5920*/  MOV R2, 0x0 ;  /* 0x0000000000027802 */ /* 0x000fe20000000f00 */
[----:B------:R-:W-:Y:S02]  /*5930*/  HFMA2 R12, -RZ, RZ, 0, 5.9604644775390625e-08 ;  /* 0x00000001ff0c7431 */ /* 0x000fe400000001ff */
[----:B------:R-:W-:Y:S01]  /*5940*/  IMAD.MOV.U32 R8, RZ, RZ, 0x70 ;  /* 0x00000070ff087424 */ /* 0x000fe200078e00ff */
[----:B------:R2:W3:Y:S01]  /*5950*/  LDC.64 R14, c[0x4][R2] ;  /* 0x01000000020e7b82 */ /* 0x0004e20000000a00 */
[----:B------:R-:W4:Y:S01]  /*5960*/  LDCU.64 UR6, c[0x4][0x88] ;  /* 0x01001100ff0677ac */ /* 0x000f220008000a00 */
[----:B------:R-:W-:Y:S01]  /*5970*/  IMAD.MOV.U32 R13, RZ, RZ, RZ ;  /* 0x000000ffff0d7224 */ /* 0x000fe200078e00ff */
[----:B------:R-:W2:Y:S01]  /*5980*/  LDCU.64 UR4, c[0x4][0x8] ;  /* 0x01000100ff0477ac */ /* 0x000ea20008000a00 */
[----:B-1----:R-:W-:Y:S01]  /*5990*/  MOV R5, UR9 ;  /* 0x0000000900057c02 */ /* 0x002fe20008000f00 */
[----:B------:R-:W-:Y:S01]  /*59a0*/  IMAD.U32 R4, RZ, RZ, UR8 ;  /* 0x00000008ff047e24 */ /* 0x000fe2000f8e00ff */
[----:B----4-:R-:W-:Y:S01]  /*59b0*/  MOV R7, UR7 ;  /* 0x0000000700077c02 */ /* 0x010fe20008000f00 */
[----:B------:R-:W-:Y:S01]  /*59c0*/  IMAD.U32 R6, RZ, RZ, UR6 ;  /* 0x00000006ff067e24 */ /* 0x000fe2000f8e00ff */
[----:B--2---:R-:W-:Y:S01]  /*59d0*/  MOV R11, UR5 ;  /* 0x00000005000b7c02 */ /* 0x004fe20008000f00 */
[----:B------:R-:W-:Y:S02]  /*59e0*/  IMAD.U32 R10, RZ, RZ, UR4 ;  /* 0x00000004ff0a7e24 */ /* 0x000fe4000f8e00ff */
[----:B------:R-:W-:Y:S07]  /*59f0*/  LEPC R20, `(.L_x_91) ;  /* 0x000000001014794e */ /* 0x000fee0000000000 */
[----:B---3-5:R-:W-:Y:S05]  /*5a00*/  CALL.ABS.NOINC R14 ;  /* 0x000000000e007343 */ /* 0x028fea0003c00000 */
.L_x_91:
[----:B------:R-:W1:Y:S01]  /*5a10*/  LDCU.64 UR8, c[0x4][0x80] ;  /* 0x01001000ff0877ac */ /* 0x000e620008000a00 */
[----:B------:R-:W2:Y:S01]  /*5a20*/  LDC.64 R2, c[0x4][R2] ;  /* 0x0100000002027b82 */ /* 0x000ea20000000a00 */
[----:B------:R-:W-:Y:S02]  /*5a30*/  HFMA2 R12, -RZ, RZ, 0, 5.9604644775390625e-08 ;  /* 0x00000001ff0c7431 */ /* 0x000fe400000001ff */
[----:B------:R-:W-:Y:S02]  /*5a40*/  IMAD.MOV.U32 R8, RZ, RZ, 0x70 ;  /* 0x00000070ff087424 */ /* 0x000fe400078e00ff */
[----:B------:R-:W-:Y:S01]  /*5a50*/  IMAD.MOV.U32 R13, RZ, RZ, RZ ;  /* 0x000000ffff0d7224 */ /* 0x000fe200078e00ff */
[----:B------:R-:W3:Y:S01]  /*5a60*/  LDCU.64 UR6, c[0x4][0x88] ;  /* 0x01001100ff0677ac */ /* 0x000ee20008000a00 */
[----:B------:R-:W4:Y:S01]  /*5a70*/  LDCU.64 UR4, c[0x4][0x8] ;  /* 0x01000100ff0477ac */ /* 0x000f220008000a00 */
[----:B-1----:R-:W-:Y:S02]  /*5a80*/  MOV R4, UR8 ;  /* 0x0000000800047c02 */ /* 0x002fe40008000f00 */
[----:B------:R-:W-:Y:S02]  /*5a90*/  MOV R5, UR9 ;  /* 0x0000000900057c02 */ /* 0x000fe40008000f00 */
[----:B---3--:R-:W-:Y:S01]  /*5aa0*/  MOV R7, UR7 ;  /* 0x0000000700077c02 */ /* 0x008fe20008000f00 */
[----:B------:R-:W-:Y:S01]  /*5ab0*/  IMAD.U32 R6, RZ, RZ, UR6 ;  /* 0x00000006ff067e24 */ /* 0x000fe2000f8e00ff */
[----:B----4-:R-:W-:Y:S01]  /*5ac0*/  MOV R11, UR5 ;  /* 0x00000005000b7c02 */ /* 0x010fe20008000f00 */
[----:B------:R-:W-:Y:S02]  /*5ad0*/  IMAD.U32 R10, RZ, RZ, UR4 ;  /* 0x00000004ff0a7e24 */ /* 0x000fe4000f8e00ff */
[----:B------:R-:W-:Y:S07]  /*5ae0*/  LEPC R20, `(.L_x_90) ;  /* 0x000000001014794e */ /* 0x000fee0000000000 */
[----:B--2---:R-:W-:Y:S05]  /*5af0*/  CALL.ABS.NOINC R2 ;  /* 0x0000000002007343 */ /* 0x004fea0003c00000 */
.L_x_90:
[----:B------:R-:W-:Y:S02]  /*5b00*/  R2UR UR6, R57 ;  /* 0x00000000390672ca */ /* 0x000fe400000e0000 */
[----:B------:R-:W-:Y:S02]  /*5b10*/  R2UR UR5, R66 ;  /* 0x00000000420572ca */ /* 0x000fe400000e0000 */
[----:B------:R-:W-:Y:S02]  /*5b20*/  R2UR UR4, R65 ;  /* 0x00000000410472ca */ /* 0x000fe400000e0000 */
[----:B------:R-:W-:Y:S02]  /*5b30*/  ISETP.NE.U32.AND P4, PT, R50, RZ, PT ;  /* 0x000000ff3200720c */ /* 0x000fe40003f85070 */
[----:B------:R-:W-:Y:S02]  /*5b40*/  ISETP.NE.U32.AND P2, PT, RZ, UR60, PT ;  /* 0x0000003cff007c0c */ /* 0x000fe4000bf45070 */
[----:B------:R-:W-:Y:S02]  /*5b50*/  ISETP.NE.AND.EX P4, PT, R51, RZ, PT, P4 ;  /* 0x000000ff3300720c */ /* 0x000fe40003f85340 */
[----:B------:R-:W-:Y:S01]  /*5b60*/  ISETP.NE.AND.EX P2, PT, RZ, UR61, PT, P2 ;  /* 0x0000003dff007c0c */ /* 0x000fe2000bf45320 */
[----:B------:R-:W-:Y:S02]  /*5b70*/  UISETP.NE.AND UP2, UPT, UR6, URZ, UPT ;  /* 0x000000ff0600728c */ /* 0x000fe4000bf45270 */
[----:B------:R-:W-:Y:S04]  /*5b80*/  UISETP.NE.U32.AND UP0, UPT, UR5, URZ, UPT ;  /* 0x000000ff0500728c */ /* 0x000fe8000bf05070 */
[----:B------:R-:W-:Y:S01]  /*5b90*/  UISETP.NE.AND.EX UP1, UPT, UR4, URZ, UPT, UP0 ;  /* 0x000000ff0400728c */ /* 0x000fe2000bf25300 */
[----:B------:R-:W-:Y:S01]  /*5ba0*/  PLOP3.LUT P1, PT, PT, PT, UP2, 0x80, 0x8 ;  /* 0x000000000008781c */ /* 0x000fe20003f2f028 */
[----:B------:R-:W-:Y:S03]  /*5bb0*/  UPLOP3.LUT UP0, UPT, UPT, UPT, UPT, 0x40, 0x4 ;  /* 0x000000000004789c */ /* 0x000fe60003f0e870 */
[----:B------:R-:W-:Y:S06]  /*5bc0*/  @UP2 UPLOP3.LUT UP0, UPT, UPT, UPT, UP1, 0x80, 0x8 ;  /* 0x000000000008289c */ /* 0x000fec0003f0f010 */
[----:B------:R-:W-:Y:S01]  /*5bd0*/  PLOP3.LUT P0, PT, PT, PT, UP0, 0x80, 0x8 ;  /* 0x000000000008781c */ /* 0x000fe20003f0f008 */
[----:B------:R-:W-:Y:S01]  /*5be0*/  @!UPT UIADD3 URZ, UPT, UPT, URZ, URZ, URZ ;  /* 0x000000fffffff290 */ /* 0x000fe2000fffe0ff */
[----:B------:R-:W-:Y:S11]  /*5bf0*/  BRA.U !UP1, `(.L_x_92) ;  /* 0x0000000109407547 */ /* 0x000ff6000b800000 */
[----:B------:R-:W-:Y:S01]  /*5c00*/  UISETP.NE.U32.AND UP0, UPT, UR60, URZ, UPT ;  /* 0x000000ff3c00728c */ /* 0x000fe2000bf05070 */
[----:B------:R-:W-:Y:S01]  /*5c10*/  R2UR UR6, R66 ;  /* 0x00000000420672ca */ /* 0x000fe200000e0000 */
[----:B------:R-:W1:Y:S01]  /*5c20*/  LDCU.64 UR8, c[0x0][0x358] ;  /* 0x00006b00ff0877ac */ /* 0x000e620008000a00 */
[----:B------:R-:W-:Y:S02]  /*5c30*/  HFMA2 R53, -RZ, RZ, 0, 5.9604644775390625e-08 ;  /* 0x00000001ff357431 */ /* 0x000fe400000001ff */
[----:B------:R-:W-:Y:S01]  /*5c40*/  IMAD.MOV.U32 R0, RZ, RZ, 0x1 ;  /* 0x00000001ff007424 */ /* 0x000fe200078e00ff */
[----:B------:R-:W-:Y:S06]  /*5c50*/  UISETP.NE.AND.EX UP0, UPT, UR61, URZ, UPT, UP0 ;  /* 0x000000ff3d00728c */ /* 0x000fec000bf05300 */
[----:B------:R-:W-:Y:S05]  /*5c60*/  PLOP3.LUT P3, PT, PT, PT, UP0, 0x80, 0x8 ;  /* 0x000000000008781c */ /* 0x000fea0003f6f008 */
[----:B------:R-:W2:Y:S01]  /*5c70*/  @UP0 LDCU.64 UR4, c[0x0][0x888] ;  /* 0x00011100ff0407ac */ /* 0x000ea20008000a00 */
[----:B------:R-:W-:Y:S07]  /*5c80*/  @UP0 UIMAD UR6, UR36, UR6, URZ ;  /* 0x00000006240602a4 */ /* 0x000fee000f8e02ff */
[----:B------:R-:W-:Y:S01]  /*5c90*/  @!P3 PRMT R53, R0, 0x7610, R53 ;  /* 0x000076100035b816 */ /* 0x000fe20000000035 */
[----:B--2---:R-:W-:Y:S06]  /*5ca0*/  @UP0 UIMAD.WIDE UR4, UR6, 0x4, UR4 ;  /* 0x00000004060408a5 */ /* 0x004fec000f8e0204 */
[----:B-----5:R-:W-:Y:S02]  /*5cb0*/  IMAD.U32 R26, RZ, RZ, UR4 ;  /* 0x00000004ff1a7e24 */ /* 0x020fe4000f8e00ff */
[----:B------:R-:W-:Y:S03]  /*5cc0*/  IMAD.U32 R27, RZ, RZ, UR5 ;  /* 0x00000005ff1b7e24 */ /* 0x000fe6000f8e00ff */
[----:B------:R-:W2:Y:S02]  /*5cd0*/  @!UP0 LDCU UR4, c[0x0][0x880] ;  /* 0x00011000ff0487ac */ /* 0x000ea40008000800 */
[----:B-1----:R1:W5:Y:S02]  /*5ce0*/  @P3 LDG.E R26, desc[UR8][R26.64] ;  /* 0x000000081a1a3981 */ /* 0x002364000c1e1900 */
[----:B-12---:R-:W-:Y:S02]  /*5cf0*/  @!P3 MOV R26, UR4 ;  /* 0x00000004001abc02 */ /* 0x006fe40008000f00 */
.L_x_92:
[----:B------:R-:W-:Y:S05]  /*5d00*/  @!P4 BRA `(.L_x_93) ;  /* 0x000000000024c947 */ /* 0x000fea0003800000 */
[----:B------:R-:W-:Y:S01]  /*5d10*/  ISETP.NE.U32.AND P3, PT, R48, RZ, PT ;  /* 0x000000ff3000720c */ /* 0x000fe20003f65070 */
[----:B------:R-:W1:Y:S03]  /*5d20*/  LDCU.64 UR4, c[0x0][0x358] ;  /* 0x00006b00ff0477ac */ /* 0x000e660008000a00 */
[----:B------:R-:W-:Y:S11]  /*5d30*/  ISETP.NE.AND.EX P3, PT, R49, RZ, PT, P3 ;  /* 0x000000ff3100720c */ /* 0x000ff60003f65330 */
[----:B------:R-:W-:Y:S02]  /*5d40*/  @!UPT UIADD3 URZ, UPT, UPT, URZ, URZ, URZ ;  /* 0x000000fffffff290 */ /* 0x000fe4000fffe0ff */
[----:B------:R-:W2:Y:S01]  /*5d50*/  @P3 LDC.64 R2, c[0x0][0x8a8] ;  /* 0x00022a00ff023b82 */ /* 0x000ea20000000a00 */
[----:B------:R-:W-:Y:S04]  /*5d60*/  @P3 IMAD R0, R50, UR36, RZ ;  /* 0x0000002432003c24 */ /* 0x000fe8000f8e02ff */
[----:B--2---:R-:W-:Y:S05]  /*5d70*/  @P3 IMAD.WIDE R2, R0, 0x4, R2 ;  /* 0x0000000400023825 */ /* 0x004fea00078e0202 */
[----:B-1---5:R1:W5:Y:S02]  /*5d80*/  @P3 LDG.E R24, desc[UR4][R2.64] ;  /* 0x0000000402183981 */ /* 0x022364000c1e1900 */
[----:B-1----:R-:W2:Y:S02]  /*5d90*/  @!P3 LDC R24, c[0x0][0x8a0] ;  /* 0x00022800ff18bb82 */ /* 0x002ea40000000800 */
.L_x_93:
[----:B-----5:R-:W-:Y:S01]  /*5da0*/  FSETP.NEU.AND P3, PT, R26, RZ, PT ;  /* 0x000000ff1a00720b */ /* 0x020fe20003f6d000 */
[----:B------:R-:W-:Y:S01]  /*5db0*/  IMAD.U32 R2, RZ, RZ, UR46 ;  /* 0x0000002eff027e24 */ /* 0x000fe2000f8e00ff */
[----:B------:R-:W-:Y:S01]  /*5dc0*/  SEL R5, RZ, 0xffffffff, P2 ;  /* 0xffffffffff057807 */ /* 0x000fe20001000000 */
[----:B------:R-:W-:Y:S01]  /*5dd0*/  ULOP3.LUT UR4, UR55, 0x1, URZ, 0x3c, !UPT ;  /* 0x0000000137047892 */ /* 0x000fe2000f8e3cff */
[----:B------:R-:W-:Y:S01]  /*5de0*/  @P1 LOP3.LUT P2, RZ, R53, 0xff, RZ, 0xc0, !PT ;  /* 0x000000ff35ff1812 */ /* 0x000fe2000784c0ff */
[----:B------:R-:W-:Y:S01]  /*5df0*/  BSSY B1, `(.L_x_94) ;  /* 0x000004b000017945 */ /* 0x000fe20003800000 */
[----:B------:R-:W-:Y:S01]  /*5e00*/  @P1 SEL R0, RZ, 0xffffffff, P3 ;  /* 0xffffffffff001807 */ /* 0x000fe20001800000 */
[----:B------:R-:W-:Y:S01]  /*5e10*/  IMAD.MOV.U32 R76, RZ, RZ, 0x1 ;  /* 0x00000001ff4c7424 */ /* 0x000fe200078e00ff */
[----:B------:R-:W-:Y:S01]  /*5e20*/  LEA R2, R2, UR44, 0x3 ;  /* 0x0000002c02027c11 */ /* 0x000fe2000f8e18ff */
[----:B------:R-:W-:Y:S01]  /*5e30*/  IMAD.U32 R74, RZ, RZ, UR4 ;  /* 0x00000004ff4a7e24 */ /* 0x000fe2000f8e00ff */
[----:B------:R-:W-:Y:S01]  /*5e40*/  @P0 SEL R0, R5, R0, !P2 ;  /* 0x0000000005000207 */ /* 0x000fe20005000000 */
[----:B------:R-:W-:Y:S01]  /*5e50*/  IMAD.U32 R75, RZ, RZ, UR46 ;  /* 0x0000002eff4b7e24 */ /* 0x000fe2000f8e00ff */
[----:B------:R-:W-:Y:S02]  /*5e60*/  LEA R71, R22, UR44, 0x3 ;  /* 0x0000002c16477c11 */ /* 0x000fe4000f8e18ff */
[----:B------:R-:W-:Y:S02]  /*5e70*/  CS2R R38, SRZ ;  /* 0x0000000000267805 */ /* 0x000fe4000001ff00 */
[----:B------:R-:W-:Y:S02]  /*5e80*/  @P1 LOP3.LUT R0, R0, 0x1, RZ, 0xc0, !PT ;  /* 0x0000000100001812 */ /* 0x000fe400078ec0ff */
[----:B------:R-:W-:Y:S02]  /*5e90*/  CS2R R36, SRZ ;  /* 0x0000000000247805 */ /* 0x000fe4000001ff00 */
[----:B------:R-:W-:Y:S02]  /*5ea0*/  SHF.L.U32 R3, R61, 0x1f, RZ ;  /* 0x0000001f3d037819 */ /* 0x000fe400000006ff */
[----:B------:R-:W-:Y:S02]  /*5eb0*/  CS2R R34, SRZ ;  /* 0x0000000000227805 */ /* 0x000fe4000001ff00 */
[----:B------:R-:W-:Y:S02]  /*5ec0*/  ISETP.NE.U32.OR P5, PT, R0, 0x1, !P1 ;  /* 0x000000010000780c */ /* 0x000fe40004fa5470 */
[----:B------:R-:W-:Y:S02]  /*5ed0*/  CS2R R32, SRZ ;  /* 0x0000000000207805 */ /* 0x000fe4000001ff00 */
[----:B------:R-:W-:Y:S02]  /*5ee0*/  PLOP3.LUT P2, PT, PT, PT, UP1, 0x80, 0x8 ;  /* 0x000000000008781c */ /* 0x000fe40003f4f018 */
[----:B------:R-:W-:Y:S02]  /*5ef0*/  CS2R R42, SRZ ;  /* 0x00000000002a7805 */ /* 0x000fe4000001ff00 */
[----:B------:R-:W-:Y:S02]  /*5f00*/  LEA.HI R25, R22, R22, RZ, 0x1 ;  /* 0x0000001616197211 */ /* 0x000fe400078f08ff */
[----:B------:R-:W-:Y:S02]  /*5f10*/  CS2R R40, SRZ ;  /* 0x0000000000287805 */ /* 0x000fe4000001ff00 */
[----:B------:R-:W-:Y:S02]  /*5f20*/  LOP3.LUT P4, R58, R53, 0xff, RZ, 0xc0, !PT ;  /* 0x000000ff353a7812 */ /* 0x000fe4000788c0ff */
[----:B------:R-:W-:Y:S02]  /*5f30*/  CS2R R46, SRZ ;  /* 0x00000000002e7805 */ /* 0x000fe4000001ff00 */
[----:B------:R-:W-:Y:S02]  /*5f40*/  SEL R4, RZ, 0xffffffff, P3 ;  /* 0xffffffffff047807 */ /* 0x000fe40001800000 */
[----:B------:R-:W-:Y:S02]  /*5f50*/  CS2R R44, SRZ ;  /* 0x00000000002c7805 */ /* 0x000fe4000001ff00 */
[----:B------:R-:W-:Y:S02]  /*5f60*/  P2R R70, PR, RZ, 0x20 ;  /* 0x00000020ff467803 */ /* 0x000fe40000000000 */
[----:B------:R-:W-:Y:S02]  /*5f70*/  @P5 SHF.L.U32 R0, R74, 0x1f, RZ ;  /* 0x0000001f4a005819 */ /* 0x000fe400000006ff */
[----:B------:R-:W-:Y:S02]  /*5f80*/  @P2 SEL R4, R5, R4, !P4 ;  /* 0x0000000405042207 */ /* 0x000fe40006000000 */
[----:B------:R1:W3:Y:S02]  /*5f90*/  @P5 SYNCS.PHASECHK.TRANS64.TRYWAIT P1, [R2+URZ+0x50], R0 ;  /* 0x00005000020055a7 */ /* 0x0002e400080211ff */
[----:B------:R-:W-:Y:S04]  /*5fa0*/  LOP3.LUT R4, R4, 0x1, RZ, 0xc0, !PT ;  /* 0x0000000104047812 */ /* 0x000fe800078ec0ff */
[----:B------:R-:W-:Y:S04]  /*5fb0*/  ISETP.NE.U32.AND P2, PT, R4, 0x1, PT ;  /* 0x000000010400780c */ /* 0x000fe80003f45070 */
[----:B------:R-:W-:Y:S01]  /*5fc0*/  P2R R77, PR, RZ, 0x4 ;  /* 0x00000004ff4d7803 */ /* 0x000fe20000000000 */
[----:B------:R4:W2:Y:S01]  /*5fd0*/  SYNCS.PHASECHK.TRANS64.TRYWAIT P0, [R71+URZ+0xb0], R3 ;  /* 0x0000b003470075a7 */ /* 0x0008a200080011ff */
[C---:B-1----:R-:W-:Y:S01]  /*5fe0*/  IMAD.SHL.U32 R0, R25.reuse, 0x20, RZ ;  /* 0x0000002019007824 */ /* 0x042fe200078e00ff */
[----:B------:R-:W-:Y:S04]  /*5ff0*/  LOP3.LUT R25, R25, 0xffe, RZ, 0xc0, !PT ;  /* 0x00000ffe19197812 */ /* 0x000fe800078ec0ff */
[----:B------:R-:W-:Y:S01]  /*6000*/  LOP3.LUT R0, R0, 0xffffffc0, RZ, 0xc0, !PT ;  /* 0xffffffc000007812 */ /* 0x000fe200078ec0ff */
[----:B------:R-:W-:Y:S04]  /*6010*/  IMAD.IADD R25, R22, 0x1, -R25 ;  /* 0x0000000116197824 */ /* 0x000fe800078e0a19 */
[----:B------:R-:W-:Y:S04]  /*6020*/  IMAD.IADD R0, R23, 0x1, R0 ;  /* 0x0000000117007824 */ /* 0x000fe800078e0200 */
[----:B------:R-:W-:Y:S01]  /*6030*/  IMAD R25, R25, 0x100000, R0 ;  /* 0x0010000019197824 */ /* 0x000fe200078e0200 */
[----:B---3--:R-:W-:Y:S01]  /*6040*/  @P5 SEL R76, RZ, 0x1, !P1 ;  /* 0x00000001ff4c5807 */ /* 0x008fe20004800000 */
[----:B----4-:R-:W-:Y:S06]  /*6050*/  @!P5 BRA `(.L_x_95) ;  /* 0x000000000090d947 */ /* 0x010fec0003800000 */
[----:B------:R-:W-:Y:S01]  /*6060*/  HFMA2 R43, -RZ, RZ, 0, 0 ;  /* 0x00000000ff2b7431 */ /* 0x000fe200000001ff */
[----:B------:R-:W-:Y:S01]  /*6070*/  ISETP.NE.AND P1, PT, R76, RZ, PT ;  /* 0x000000ff4c00720c */ /* 0x000fe20003f25270 */
[----:B------:R-:W-:Y:S01]  /*6080*/  IMAD.U32 R5, RZ, RZ, UR46 ;  /* 0x0000002eff057e24 */ /* 0x000fe2000f8e00ff */
[----:B------:R-:W-:Y:S11]  /*6090*/  BSSY B0, `(.L_x_96) ;  /* 0x0000005000007945 */ /* 0x000ff60003800000 */
[----:B------:R-:W-:Y:S05]  /*60a0*/  @P1 BRA `(.L_x_97) ;  /* 0x00000000000c1947 */ /* 0x000fea0003800000 */
[----:B------:R-:W-:Y:S04]  /*60b0*/  SHF.L.U32 R0, R74, 0x1f, RZ ;  /* 0x0000001f4a007819 */ /* 0x000fe800000006ff */
[----:B------:R-:W1:Y:S02]  /*60c0*/  SYNCS.PHASECHK.TRANS64.TRYWAIT P1, [R2+URZ+0x50], R0 ;  /* 0x00005000020075a7 */ /* 0x000e6400080211ff */
[----:B-1----:R-:W-:Y:S05]  /*60d0*/  @!P1 BRA `(.L_x_98) ;  /* 0x0000002000689947 */ /* 0x002fea0003800000 */
.L_x_97:
[----:B------:R-:W-:Y:S05]  /*60e0*/  BSYNC B0 ;  /* 0x0000000000007941 */ /* 0x000fea0003800000 */
.L_x_96:
[----:B------:R-:W-:Y:S01]  /*60f0*/  ISETP.NE.AND P1, PT, R77, RZ, PT ;  /* 0x000000ff4d00720c */ /* 0x000fe20003f25270 */
[----:B------:R-:W-:Y:S01]  /*6100*/  IMAD.MOV.U32 R42, RZ, RZ, RZ ;  /* 0x000000ffff2a7224 */ /* 0x000fe200078e00ff */
[----:B------:R-:W-:Y:S02]  /*6110*/  CS2R R40, SRZ ;  /* 0x0000000000287805 */ /* 0x000fe4000001ff00 */
[----:B------:R-:W-:Y:S02]  /*6120*/  CS2R R46, SRZ ;  /* 0x00000000002e7805 */ /* 0x000fe4000001ff00 */
[----:B------:R-:W-:Y:S02]  /*6130*/  CS2R R44, SRZ ;  /* 0x00000000002c7805 */ /* 0x000fe4000001ff00 */
[----:B------:R-:W-:Y:S02]  /*6140*/  CS2R R34, SRZ ;  /* 0x0000000000227805 */ /* 0x000fe4000001ff00 */
[----:B------:R-:W-:Y:S02]  /*6150*/  CS2R R32, SRZ ;  /* 0x0000000000207805 */ /* 0x000fe4000001ff00 */
[----:B------:R-:W-:Y:S02]  /*6160*/  CS2R R38, SRZ ;  /* 0x0000000000267805 */ /* 0x000fe4000001ff00 */
[----:B------:R-:W-:Y:S01]  /*6170*/  CS2R R36, SRZ ;  /* 0x0000000000247805 */ /* 0x000fe2000001ff00 */
[----:B------:R-:W-:Y:S01]  /*6180*/  @P1 IMAD R5, R5, 0x800, R52 ;  /* 0x0000080005051824 */ /* 0x000fe200078e0234 */
[----:B------:R-:W-:Y:S05]  /*6190*/  @P1 WARPSYNC.ALL ;  /* 0x0000000000001948 */ /* 0x000fea0003800000 */
[----:B------:R-:W-:Y:S01]  /*61a0*/  @P1 LEA R5, R5, UR44, 0x2 ;  /* 0x0000002c05051c11 */ /* 0x000fe2000f8e10ff */
[----:B------:R-:W-:Y:S04]  /*61b0*/  UIADD3 UR4, UPT, UPT, UR46, 0x1, URZ ;  /* 0x000000012e047890 */ /* 0x000fe8000fffe0ff */
[----:B------:R3:W4:Y:S01]  /*61c0*/  @P1 LDSM.16.M88.4 R44, [R5+0x400] ;  /* 0x00040000052c183b */ /* 0x0007220000000200 */
[----:B------:R-:W-:Y:S01]  /*61d0*/  @P1 VIADD R4, R5, 0x400 ;  /* 0x0000040005041836 */ /* 0x000fe20000000000 */
[----:B------:R-:W-:Y:S01]  /*61e0*/  UISETP.NE.AND UP0, UPT, UR4, 0x3, UPT ;  /* 0x000000030400788c */ /* 0x000fe2000bf05270 */
[C-C-:B-1----:R-:W-:Y:S02]  /*61f0*/  @P1 IMAD R2, R63.reuse, 0x4, R5.reuse ;  /* 0x000000043f021824 */ /* 0x142fe400078e0205 */
[C---:B------:R-:W-:Y:S01]  /*6200*/  @P1 IMAD R4, R62.reuse, 0x4, R4 ;  /* 0x000000043e041824 */ /* 0x040fe200078e0204 */
[----:B------:R-:W-:Y:S01]  /*6210*/  USEL UR5, URZ, 0x1, UP0 ;  /* 0x00000001ff057887 */ /* 0x000fe20008000000 */
[----:B------:R-:W-:Y:S01]  /*6220*/  @P1 IMAD R0, R62, 0x4, R5 ;  /* 0x000000043e001824 */ /* 0x000fe200078e0205 */
[----:B------:R3:W1:Y:S01]  /*6230*/  @P1 LDSM.16.M88.4 R40, [R2+0x400] ;  /* 0x000400000228183b */ /* 0x0006620000000200 */
[----:B------:R-:W-:Y:S01]  /*6240*/  @P1 IMAD R4, R63, 0x4, R4 ;  /* 0x000000043f041824 */ /* 0x000fe200078e0204 */
[----:B------:R-:W-:Y:S02]  /*6250*/  USEL UR4, UR4, URZ, UP0 ;  /* 0x000000ff04047287 */ /* 0x000fe40008000000 */
[----:B------:R3:W1:Y:S01]  /*6260*/  @P1 LDSM.16.M88.4 R32, [R0+0x400] ;  /* 0x000400000020183b */ /* 0x0006620000000200 */
[----:B------:R-:W-:Y:S03]  /*6270*/  LOP3.LUT R74, R74, UR5, RZ, 0x3c, !PT ;  /* 0x000000054a4a7c12 */ /* 0x000fe6000f8e3cff */
[----:B------:R3:W1:Y:S01]  /*6280*/  @P1 LDSM.16.M88.4 R36, [R4] ;  /* 0x000000000424183b */ /* 0x0006620000000200 */
[----:B------:R-:W-:Y:S03]  /*6290*/  IMAD.U32 R75, RZ, RZ, UR4 ;  /* 0x00000004ff4b7e24 */ /* 0x000fe6000f8e00ff */
.L_x_95:
[----:B------:R-:W-:Y:S05]  /*62a0*/  BSYNC B1 ;  /* 0x0000000000017941 */ /* 0x000fea0003800000 */
.L_x_94:
[----:B---3--:R-:W-:Y:S04]  /*62b0*/  SHF.R.U32.HI R0, RZ, 0x15, R25 ;  /* 0x00000015ff007819 */ /* 0x008fe80000011619 */
[----:B------:R-:W-:Y:S01]  /*62c0*/  LOP3.LUT P1, RZ, R0, 0x3, R54, 0x48, !PT ;  /* 0x0000000300ff7812 */ /* 0x000fe20007824836 */
[----:B------:R-:W-:Y:S01]  /*62d0*/  @!UPT UIADD3 URZ, UPT, UPT, URZ, URZ, URZ ;  /* 0x000000fffffff290 */ /* 0x000fe2000fffe0ff */
[----:B--2---:R-:W-:Y:S11]  /*62e0*/  @P0 BRA `(.L_x_99) ;  /* 0x0000000000080947 */ /* 0x004ff60003800000 */
[----:B------:R-:W2:Y:S02]  /*62f0*/  SYNCS.PHASECHK.TRANS64.TRYWAIT P0, [R71+URZ+0xb0], R3 ;  /* 0x0000b003470075a7 */ /* 0x000ea400080011ff */
[----:B--2---:R-:W-:Y:S05]  /*6300*/  @!P0 BRA `(.L_x_100) ;  /* 0x0000001c00f08947 */ /* 0x004fea0003800000 */
.L_x_99:
[----:B------:R-:W-:Y:S05]  /*6310*/  @!P1 BRA `(.L_x_101) ;  /* 0x0000000000409947 */ /* 0x000fea0003800000 */
[----:B------:R-:W3:Y:S01]  /*6320*/  LDCU.64 UR8, c[0x4][0x70] ;  /* 0x01000e00ff0877ac */ /* 0x000ee20008000a00 */
[----:B--2---:R-:W-:Y:S01]  /*6330*/  MOV R3, 0x0 ;  /* 0x0000000000037802 */ /* 0x004fe20000000f00 */
[----:B------:R-:W-:Y:S02]  /*6340*/  HFMA2 R12, -RZ, RZ, 0, 5.9604644775390625e-08 ;  /* 0x00000001ff0c7431 */ /* 0x000fe400000001ff */
[----:B------:R-:W-:Y:S02]  /*6350*/  IMAD.MOV.U32 R8, RZ, RZ, 0x192 ;  /* 0x00000192ff087424 */ /* 0x000fe400078e00ff */
[----:B------:R-:W-:Y:S01]  /*6360*/  IMAD.MOV.U32 R13, RZ, RZ, RZ ;  /* 0x000000ffff0d7224 */ /* 0x000fe200078e00ff */
[----:B------:R-:W2:Y:S01]  /*6370*/  LDCU.64 UR6, c[0x4][0x78] ;  /* 0x01000f00ff0677ac */ /* 0x000ea20008000a00 */
[----:B------:R-:W1:Y:S01]  /*6380*/  LDC.64 R2, c[0x4][R3] ;  /* 0x0100000003027b82 */ /* 0x000e620000000a00 */
[----:B------:R-:W5:Y:S01]  /*6390*/  LDCU.64 UR4, c[0x4][0x10] ;  /* 0x01000200ff0477ac */ /* 0x000f620008000a00 */
[----:B---3--:R-:W-:Y:S01]  /*63a0*/  MOV R5, UR9 ;  /* 0x0000000900057c02 */ /* 0x008fe20008000f00 */
[----:B------:R-:W-:Y:S01]  /*63b0*/  IMAD.U32 R4, RZ, RZ, UR8 ;  /* 0x00000008ff047e24 */ /* 0x000fe2000f8e00ff */
[----:B--2---:R-:W-:Y:S01]  /*63c0*/  MOV R7, UR7 ;  /* 0x0000000700077c02 */ /* 0x004fe20008000f00 */
[----:B------:R-:W-:Y:S01]  /*63d0*/  IMAD.U32 R6, RZ, RZ, UR6 ;  /* 0x00000006ff067e24 */ /* 0x000fe2000f8e00ff */
[----:B-----5:R-:W-:Y:S01]  /*63e0*/  MOV R11, UR5 ;  /* 0x00000005000b7c02 */ /* 0x020fe20008000f00 */
[----:B------:R-:W-:Y:S02]  /*63f0*/  IMAD.U32 R10, RZ, RZ, UR4 ;  /* 0x00000004ff0a7e24 */ /* 0x000fe4000f8e00ff */
[----:B------:R-:W-:Y:S07]  /*6400*/  LEPC R20, `(.L_x_101) ;  /* 0x000000001014794e */ /* 0x000fee0000000000 */
[----:B-1--4-:R-:W-:Y:S05]  /*6410*/  CALL.ABS.NOINC R2 ;  /* 0x0000000002007343 */ /* 0x012fea0003c00000 */
.L_x_101:
[----:B----4-:R-:W-:Y:S01]  /*6420*/  LOP3.LUT R20, R44, 0xffffe000, RZ, 0xc0, !PT ;  /* 0xffffe0002c147812 */ /* 0x010fe200078ec0ff */
[----:B------:R-:W-:Y:S05]  /*6430*/  WARPSYNC.ALL ;  /* 0x0000000000007948 */ /* 0x000fea0003800000 */
[----:B------:R-:W-:Y:S01]  /*6440*/  R2UR UR4, R25 ;  /* 0x00000000190472ca */ /* 0x000fe200000e0000 */
[----:B------:R-:W-:Y:S01]  /*6450*/  IMAD.SHL.U32 R73, R63, 0x4, RZ ;  /* 0x000000043f497824 */ /* 0x000fe200078e00ff */
[----:B------:R-:W-:Y:S01]  /*6460*/  LOP3.LUT R21, R45, 0xffffe000, RZ, 0xc0, !PT ;  /* 0xffffe0002d157812 */ /* 0x000fe200078ec0ff */
[----:B------:R-:W-:Y:S01]  /*6470*/  IMAD.SHL.U32 R72, R62, 0x4, RZ ;  /* 0x000000043e487824 */ /* 0x000fe200078e00ff */
[----:B------:R-:W-:Y:S01]  /*6480*/  LOP3.LUT R27, R46, 0xffffe000, RZ, 0xc0, !PT ;  /* 0xffffe0002e1b7812 */ /* 0x000fe200078ec0ff */
[----:B------:R-:W-:Y:S01]  /*6490*/  BSSY.RECONVERGENT B0, `(.L_x_102) ;  /* 0x000005a000007945 */ /* 0x000fe20003800200 */
[----:B------:R-:W-:Y:S07]  /*64a0*/  ISETP.NE.AND P0, PT, R64, RZ, PT ;  /* 0x000000ff4000720c */ /* 0x000fee0003f05270 */
[----:B------:R-:W3:Y:S02]  /*64b0*/  LDTM.16dp128bit.x8 R4, tmem[UR4] ;  /* 0x00000004000479ee */ /* 0x000ee40008180000 */
[C---:B---3--:R-:W-:Y:S01]  /*64c0*/  FMUL R0, R24.reuse, R4 ;  /* 0x0000000418007220 */ /* 0x048fe20000400000 */
[C---:B------:R-:W-:Y:S01]  /*64d0*/  FMUL R2, R24.reuse, R5 ;  /* 0x0000000518027220 */ /* 0x040fe20000400000 */
[C---:B--2---:R-:W-:Y:S01]  /*64e0*/  FMUL R3, R24.reuse, R6 ;  /* 0x0000000618037220 */ /* 0x044fe20000400000 */
[----:B------:R-:W-:Y:S01]  /*64f0*/  FMUL R7, R24, R7 ;  /* 0x0000000718077220 */ /* 0x000fe20000400000 */
[C---:B------:R-:W-:Y:S01]  /*6500*/  FFMA R28, R26.reuse, R20, R0 ;  /* 0x000000141a1c7223 */ /* 0x040fe20000000000 */
[----:B------:R-:W-:Y:S01]  /*6510*/  LOP3.LUT R0, R47, 0xffffe000, RZ, 0xc0, !PT ;  /* 0xffffe0002f007812 */ /* 0x000fe200078ec0ff */
[----:B------:R-:W-:Y:S01]  /*6520*/  FFMA R29, R26, R21, R2 ;  /* 0x000000151a1d7223 */ /* 0x000fe20000000002 */
[----:B-1----:R-:W-:Y:S01]  /*6530*/  LOP3.LUT R2, R40, 0xffffe000, RZ, 0xc0, !PT ;  /* 0xffffe00028027812 */ /* 0x002fe200078ec0ff */
[C---:B------:R-:W-:Y:S01]  /*6540*/  FFMA R30, R26.reuse, R27, R3 ;  /* 0x0000001b1a1e7223 */ /* 0x040fe20000000003 */
[----:B------:R-:W-:Y:S01]  /*6550*/  LOP3.LUT R3, R41, 0xffffe000, RZ, 0xc0, !PT ;  /* 0xffffe00029037812 */ /* 0x000fe200078ec0ff */
[----:B------:R-:W-:Y:S01]  /*6560*/  FFMA R31, R26, R0, R7 ;  /* 0x000000001a1f7223 */ /* 0x000fe20000000007 */
[----:B------:R-:W-:Y:S01]  /*6570*/  LOP3.LUT R0, R42, 0xffffe000, RZ, 0xc0, !PT ;  /* 0xffffe0002a007812 */ /* 0x000fe200078ec0ff */
[C---:B------:R-:W-:Y:S01]  /*6580*/  FMUL R4, R24.reuse, R8 ;  /* 0x0000000818047220 */ /* 0x040fe20000400000 */
[----:B------:R-:W-:Y:S01]  /*6590*/  LOP3.LUT R7, R43, 0xffffe000, RZ, 0xc0, !PT ;  /* 0xffffe0002b077812 */ /* 0x000fe200078ec0ff */
[C---:B------:R-:W-:Y:S01]  /*65a0*/  FMUL R5, R24.reuse, R9 ;  /* 0x0000000918057220 */ /* 0x040fe20000400000 */
[----:B------:R-:W-:Y:S01]  /*65b0*/  F2FP.TF32.F32.PACK_B R28, R28 ;  /* 0x0000001cff1c723e */ /* 0x000fe200024050ff */
[----:B------:R-:W-:Y:S01]  /*65c0*/  FMUL R6, R24, R10 ;  /* 0x0000000a18067220 */ /* 0x000fe20000400000 */
[----:B------:R-:W-:Y:S01]  /*65d0*/  F2FP.TF32.F32.PACK_B R29, R29 ;  /* 0x0000001dff1d723e */ /* 0x000fe200024050ff */
[----:B------:R-:W-:Y:S01]  /*65e0*/  FFMA R4, R26, R2, R4 ;  /* 0x000000021a047223 */ /* 0x000fe20000000004 */
[----:B------:R-:W-:Y:S01]  /*65f0*/  LOP3.LUT R2, R32, 0xffffe000, RZ, 0xc0, !PT ;  /* 0xffffe00020027812 */ /* 0x000fe200078ec0ff */
[----:B------:R-:W-:Y:S01]  /*6600*/  FFMA R5, R26, R3, R5 ;  /* 0x000000031a057223 */ /* 0x000fe20000000005 */
[----:B------:R-:W-:Y:S01]  /*6610*/  LOP3.LUT R3, R34, 0xffffe000, RZ, 0xc0, !PT ;  /* 0xffffe00022037812 */ /* 0x000fe200078ec0ff */
[----:B------:R-:W-:Y:S01]  /*6620*/  FMUL R11, R24, R11 ;  /* 0x0000000b180b7220 */ /* 0x000fe20000400000 */
[----:B------:R-:W-:Y:S01]  /*6630*/  F2FP.TF32.F32.PACK_B R30, R30 ;  /* 0x0000001eff1e723e */ /* 0x000fe200024050ff */
[----:B------:R-:W-:Y:S01]  /*6640*/  FFMA R6, R26, R0, R6 ;  /* 0x000000001a067223 */ /* 0x000fe20000000006 */
[----:B------:R-:W-:Y:S01]  /*6650*/  LOP3.LUT R0, R33, 0xffffe000, RZ, 0xc0, !PT ;  /* 0xffffe00021007812 */ /* 0x000fe200078ec0ff */
[C---:B------:R-:W-:Y:S01]  /*6660*/  FMUL R8, R24.reuse, R12 ;  /* 0x0000000c18087220 */ /* 0x040fe20000400000 */
[----:B------:R-:W-:Y:S01]  /*6670*/  F2FP.TF32.F32.PACK_B R31, R31 ;  /* 0x0000001fff1f723e */ /* 0x000fe200024050ff */
[----:B------:R-:W-:Y:S01]  /*6680*/  FMUL R9, R24, R13 ;  /* 0x0000000d18097220 */ /* 0x000fe20000400000 */
[----:B------:R-:W-:Y:S01]  /*6690*/  F2FP.TF32.F32.PACK_B R4, R4 ;  /* 0x00000004ff04723e */ /* 0x000fe200024050ff */
[----:B------:R-:W-:Y:S01]  /*66a0*/  FFMA R7, R26, R7, R11 ;  /* 0x000000071a077223 */ /* 0x000fe2000000000b */
[----:B------:R-:W-:Y:S01]  /*66b0*/  F2FP.TF32.F32.PACK_B R5, R5 ;  /* 0x00000005ff05723e */ /* 0x000fe200024050ff */
[----:B------:R-:W-:Y:S01]  /*66c0*/  FMUL R10, R24, R14 ;  /* 0x0000000e180a7220 */ /* 0x000fe20000400000 */
[----:B------:R-:W-:Y:S01]  /*66d0*/  F2FP.TF32.F32.PACK_B R6, R6 ;  /* 0x00000006ff06723e */ /* 0x000fe200024050ff */
[----:B------:R-:W-:Y:S01]  /*66e0*/  FFMA R8, R26, R2, R8 ;  /* 0x000000021a087223 */ /* 0x000fe20000000008 */
[----:B------:R-:W-:Y:S01]  /*66f0*/  LOP3.LUT R2, R35, 0xffffe000, RZ, 0xc0, !PT ;  /* 0xffffe00023027812 */ /* 0x000fe200078ec0ff */
[----:B------:R-:W-:Y:S01]  /*6700*/  FMUL R12, R24, R16 ;  /* 0x00000010180c7220 */ /* 0x000fe20000400000 */
[----:B------:R-:W-:Y:S01]  /*6710*/  LOP3.LUT R16, R36, 0xffffe000, RZ, 0xc0, !PT ;  /* 0xffffe00024107812 */ /* 0x000fe200078ec0ff */
[----:B------:R-:W-:Y:S01]  /*6720*/  FFMA R9, R26, R0, R9 ;  /* 0x000000001a097223 */ /* 0x000fe20000000009 */
[----:B------:R-:W-:Y:S01]  /*6730*/  LOP3.LUT R0, R37, 0xffffe000, RZ, 0xc0, !PT ;  /* 0xffffe00025007812 */ /* 0x000fe200078ec0ff */
[----:B------:R-:W-:Y:S01]  /*6740*/  FMUL R15, R24, R15 ;  /* 0x0000000f180f7220 */ /* 0x000fe20000400000 */
[----:B------:R-:W-:Y:S01]  /*6750*/  FFMA R10, R26, R3, R10 ;  /* 0x000000031a0a7223 */ /* 0x000fe2000000000a */
[----:B------:R-:W-:Y:S02]  /*6760*/  IMAD.U32 R3, RZ, RZ, UR46 ;  /* 0x0000002eff037e24 */ /* 0x000fe4000f8e00ff */
[----:B------:R-:W-:Y:S01]  /*6770*/  FMUL R13, R24, R17 ;  /* 0x00000011180d7220 */ /* 0x000fe20000400000 */
[C---:B------:R-:W-:Y:S01]  /*6780*/  FFMA R11, R26.reuse, R2, R15 ;  /* 0x000000021a0b7223 */ /* 0x040fe2000000000f */
[----:B------:R-:W-:Y:S01]  /*6790*/  FFMA R12, R26, R16, R12 ;  /* 0x000000101a0c7223 */ /* 0x000fe2000000000c */
[----:B------:R-:W-:Y:S01]  /*67a0*/  IMAD R16, R3, 0x800, R52 ;  /* 0x0000080003107824 */ /* 0x000fe200078e0234 */
[----:B------:R-:W-:Y:S01]  /*67b0*/  LOP3.LUT R2, R38, 0xffffe000, RZ, 0xc0, !PT ;  /* 0xffffe00026027812 */ /* 0x000fe200078ec0ff */
[C---:B------:R-:W-:Y:S01]  /*67c0*/  FMUL R14, R24.reuse, R18 ;  /* 0x00000012180e7220 */ /* 0x040fe20000400000 */
[----:B------:R-:W-:Y:S01]  /*67d0*/  LOP3.LUT R3, R39, 0xffffe000, RZ, 0xc0, !PT ;  /* 0xffffe00027037812 */ /* 0x000fe200078ec0ff */
[----:B------:R-:W-:Y:S01]  /*67e0*/  FMUL R19, R24, R19 ;  /* 0x0000001318137220 */ /* 0x000fe20000400000 */
[----:B------:R-:W-:Y:S01]  /*67f0*/  LEA R16, R16, UR44, 0x2 ;  /* 0x0000002c10107c11 */ /* 0x000fe2000f8e10ff */
[C---:B------:R-:W-:Y:S01]  /*6800*/  FFMA R13, R26.reuse, R0, R13 ;  /* 0x000000001a0d7223 */ /* 0x040fe2000000000d */
[C---:B------:R-:W-:Y:S01]  /*6810*/  FFMA R14, R26.reuse, R2, R14 ;  /* 0x000000021a0e7223 */ /* 0x040fe2000000000e */
[----:B------:R-:W-:Y:S01]  /*6820*/  FFMA R15, R26, R3, R19 ;  /* 0x000000031a0f7223 */ /* 0x000fe20000000013 */
[C-C-:B------:R-:W-:Y:S01]  /*6830*/  IADD3 R3, PT, PT, R73.reuse, 0x400, R16.reuse ;  /* 0x0000040049037810 */ /* 0x140fe20007ffe010 */
[----:B------:R1:W-:Y:S01]  /*6840*/  STSM.16.M88.4 [R16+0x400], R28 ;  /* 0x0004001c10007844 */ /* 0x0003e20000000200 */
[----:B------:R-:W-:Y:S02]  /*6850*/  F2FP.TF32.F32.PACK_B R7, R7 ;  /* 0x00000007ff07723e */ /* 0x000fe400024050ff */
[----:B------:R-:W-:Y:S02]  /*6860*/  IADD3 R0, PT, PT, R72, 0x400, R16 ;  /* 0x0000040048007810 */ /* 0x000fe40007ffe010 */
[----:B------:R-:W-:Y:S03]  /*6870*/  F2FP.TF32.F32.PACK_B R8, R8 ;  /* 0x00000008ff08723e */ /* 0x000fe600024050ff */
[----:B------:R1:W-:Y:S01]  /*6880*/  STSM.16.M88.4 [R3], R4 ;  /* 0x0000000403007844 */ /* 0x0003e20000000200 */
[----:B------:R-:W-:Y:S01]  /*6890*/  F2FP.TF32.F32.PACK_B R9, R9 ;  /* 0x00000009ff09723e */ /* 0x000fe200024050ff */
[----:B------:R-:W-:Y:S01]  /*68a0*/  IMAD.IADD R2, R73, 0x1, R0 ;  /* 0x0000000149027824 */ /* 0x000fe200078e0200 */
[----:B------:R-:W-:Y:S02]  /*68b0*/  F2FP.TF32.F32.PACK_B R10, R10 ;  /* 0x0000000aff0a723e */ /* 0x000fe400024050ff */
[----:B------:R-:W-:Y:S02]  /*68c0*/  F2FP.TF32.F32.PACK_B R11, R11 ;  /* 0x0000000bff0b723e */ /* 0x000fe400024050ff */
[----:B------:R-:W-:Y:S02]  /*68d0*/  F2FP.TF32.F32.PACK_B R12, R12 ;  /* 0x0000000cff0c723e */ /* 0x000fe400024050ff */
[----:B------:R-:W-:Y:S01]  /*68e0*/  F2FP.TF32.F32.PACK_B R13, R13 ;  /* 0x0000000dff0d723e */ /* 0x000fe200024050ff */
[----:B------:R1:W-:Y:S01]  /*68f0*/  STSM.16.M88.4 [R0], R8 ;  /* 0x0000000800007844 */ /* 0x0003e20000000200 */
[----:B------:R-:W-:Y:S02]  /*6900*/  F2FP.TF32.F32.PACK_B R14, R14 ;  /* 0x0000000eff0e723e */ /* 0x000fe400024050ff */
[----:B------:R-:W-:Y:S05]  /*6910*/  F2FP.TF32.F32.PACK_B R15, R15 ;  /* 0x0000000fff0f723e */ /* 0x000fea00024050ff */
[----:B------:R1:W-:Y:S01]  /*6920*/  STSM.16.M88.4 [R2], R12 ;  /* 0x0000000c02007844 */ /* 0x0003e20000000200 */
[----:B------:R-:W-:Y:S01]  /*6930*/  @!PT LDS RZ, [RZ] ;  /* 0x00000000fffff984 */ /* 0x000fe20000000800 */
[----:B------:R-:W-:Y:S01]  /*6940*/  @!PT LDS RZ, [RZ] ;  /* 0x00000000fffff984 */ /* 0x000fe20000000800 */
[----:B------:R-:W-:Y:S01]  /*6950*/  @!PT LDS RZ, [RZ] ;  /* 0x00000000fffff984 */ /* 0x000fe20000000800 */
[----:B------:R-:W-:Y:S01]  /*6960*/  @!PT LDS RZ, [RZ] ;  /* 0x00000000fffff984 */ /* 0x000fe20000000800 */
[----:B------:R2:W-:Y:S07]  /*6970*/  MEMBAR.ALL.CTA ;  /* 0x0000000000007992 */ /* 0x0005ee0000008000 */
[----:B--2---:R-:W2:Y:S02]  /*6980*/  FENCE.VIEW.ASYNC.S ;  /* 0x00000000000073c6 */ /* 0x004ea40000000000 */
[----:B--2---:R-:W-:Y:S06]  /*6990*/  BAR.SYNC.DEFER_BLOCKING 0x1, 0x80 ;  /* 0x0042000000007b1d */ /* 0x004fec0000010000 */
[----:B------:R-:W-:Y:S05]  /*69a0*/  @P0 BRA `(.L_x_103) ;  /* 0x0000000000200947 */ /* 0x000fea0003800000 */
[----:B------:R-:W2:Y:S01]  /*69b0*/  LDCU.64 UR6, c[0x0][0x348] ;  /* 0x00006900ff0677ac */ /* 0x000ea20008000a00 */
[----:B------:R-:W-:Y:S01]  /*69c0*/  ULEA UR5, UR46, UR44, 0xd ;  /* 0x0000002c2e057291 */ /* 0x000fe2000f8e68ff */
[----:B------:R-:W-:Y:S03]  /*69d0*/  UMOV UR51, UR36 ;  /* 0x0000002400337c82 */ /* 0x000fe60008000000 */
[----:B------:R-:W-:Y:S02]  /*69e0*/  UIADD3 UR48, UPT, UPT, UR5, 0x400, URZ ;  /* 0x0000040005307890 */ /* 0x000fe4000fffe0ff */
[----:B--2---:R-:W-:Y:S04]  /*69f0*/  UIADD3 UR4, UP0, UPT, UR6, 0x680, URZ ;  /* 0x0000068006047890 */ /* 0x004fe8000ff1e0ff */
[----:B------:R-:W-:Y:S09]  /*6a00*/  UIADD3.X UR5, UPT, UPT, URZ, UR7, URZ, UP0, !UPT ;  /* 0x00000007ff057290 */ /* 0x000ff200087fe4ff */
[----:B------:R2:W-:Y:S02]  /*6a10*/  UTMASTG.3D [UR48], [UR4] ;  /* 0x00000030040073b5 */ /* 0x0005e40008010000 */
[----:B--2---:R0:W-:Y:S02]  /*6a20*/  UTMACMDFLUSH ;  /* 0x00000000000079b7 */ /* 0x0041e40000000000 */
.L_x_103:
[----:B------:R-:W-:Y:S05]  /*6a30*/  BSYNC.RECONVERGENT B0 ;  /* 0x0000000000007941 */ /* 0x000fea0003800200 */
.L_x_102:
[----:B------:R-:W-:Y:S01]  /*6a40*/  UIADD3 UR47, UPT, UPT, UR46, 0x1, URZ ;  /* 0x000000012e2f7890 */ /* 0x000fe2000fffe0ff */
[----:B------:R-:W-:Y:S03]  /*6a50*/  BSSY.RECONVERGENT B0, `(.L_x_104) ;  /* 0x0000005000007945 */ /* 0x000fe60003800200 */
[----:B------:R-:W-:Y:S04]  /*6a60*/  UISETP.NE.AND UP0, UPT, UR47, 0x3, UPT ;  /* 0x000000032f00788c */ /* 0x000fe8000bf05270 */
[----:B------:R-:W-:Y:S01]  /*6a70*/  USEL UR45, UR47, URZ, UP0 ;  /* 0x000000ff2f2d7287 */ /* 0x000fe20008000000 */
[----:B------:R-:W-:Y:S11]  /*6a80*/  @P0 BRA `(.L_x_105) ;  /* 0x0000000000040947 */ /* 0x000ff60003800000 */
[----:B------:R-:W-:Y:S04]  /*6a90*/  DEPBAR.LE SB0, 0x1 ;  /* 0x000080400000791a */ /* 0x000fe80000000000 */
.L_x_105:
[----:B------:R-:W-:Y:S05]  /*6aa0*/  BSYNC.RECONVERGENT B0 ;  /* 0x0000000000007941 */ /* 0x000fea0003800200 */
.L_x_104:
[----:B------:R-:W-:Y:S01]  /*6ab0*/  BAR.SYNC.DEFER_BLOCKING 0x1, 0x80 ;  /* 0x0042000000007b1d */ /* 0x000fe20000010000 */
[----:B------:R-:W-:Y:S01]  /*6ac0*/  ISETP.NE.AND P1, PT, R70, RZ, PT ;  /* 0x000000ff4600720c */ /* 0x000fe20003f25270 */
[----:B------:R-:W-:Y:S01]  /*6ad0*/  UISETP.NE.AND UP0, UPT, UR53, URZ, UPT ;  /* 0x000000ff3500728c */ /* 0x000fe2000bf05270 */
[----:B-1----:R-:W-:Y:S11]  /*6ae0*/  LEA R2, R75, UR44, 0x3 ;  /* 0x0000002c4b027c11 */ /* 0x002ff6000f8e18ff */
[----:B------:R-:W-:Y:S01]  /*6af0*/  @P1 SHF.L.U32 R3, R74, 0x1f, RZ ;  /* 0x0000001f4a031819 */ /* 0x000fe200000006ff */
[----:B------:R-:W-:Y:S06]  /*6b00*/  BRA.U !UP0, `(.L_x_106) ;  /* 0x0000000108247547 */ /* 0x000fec000b800000 */
[----:B------:R-:W-:Y:S01]  /*6b10*/  IMAD.U32 R4, RZ, RZ, UR52 ;  /* 0x00000034ff047e24 */ /* 0x000fe2000f8e00ff */
[----:B------:R-:W-:Y:S01]  /*6b20*/  MOV R0, UR54 ;  /* 0x0000003600007c02 */ /* 0x000fe20008000f00 */
[----:B------:R-:W-:Y:S03]  /*6b30*/  UIADD3 UR4, UPT, UPT, UR52, 0x1, URZ ;  /* 0x0000000134047890 */ /* 0x000fe6000fffe0ff */
[----:B------:R-:W-:Y:S01]  /*6b40*/  @P1 LEA R4, R4, UR44, 0x3 ;  /* 0x0000002c04041c11 */ /* 0x000fe2000f8e18ff */
[----:B------:R-:W-:Y:S04]  /*6b50*/  UISETP.NE.AND UP0, UPT, UR4, 0x3, UPT ;  /* 0x000000030400788c */ /* 0x000fe8000bf05270 */
[----:B------:R-:W-:Y:S01]  /*6b60*/  @P1 VIADD R4, R4, 0x68 ;  /* 0x0000006804041836 */ /* 0x000fe20000000000 */
[----:B------:R-:W-:Y:S04]  /*6b70*/  USEL UR52, UR4, URZ, UP0 ;  /* 0x000000ff04347287 */ /* 0x000fe80008000000 */
[----:B------:R-:W-:Y:S04]  /*6b80*/  @P1 PRMT R0, R0, 0x654, R4 ;  /* 0x0000065400001816 */ /* 0x000fe80000000004 */
[----:B------:R1:W-:Y:S04]  /*6b90*/  @P1 SYNCS.ARRIVE.TRANS64.RED.A1T0 RZ, [R0+URZ], RZ ;  /* 0x000000ff00ff19a7 */ /* 0x0003e800081004ff */
.L_x_106:
[----:B------:R-:W2:Y:S01]  /*6ba0*/  @P1 SYNCS.PHASECHK.TRANS64.TRYWAIT P0, [R2+URZ+0x50], R3 ;  /* 0x00005003020015a7 */ /* 0x000ea200080011ff */
[----:B------:R-:W-:Y:S01]  /*6bb0*/  BSSY B1, `(.L_x_107) ;  /* 0x0000017000017945 */ /* 0x000fe20003800000 */
[----:B--2---:R-:W-:Y:S03]  /*6bc0*/  @P1 SEL R76, RZ, 0x1, !P0 ;  /* 0x00000001ff4c1807 */ /* 0x004fe60004000000 */
[----:B------:R-:W-:Y:S05]  /*6bd0*/  @!P1 BRA `(.L_x_108) ;  /* 0x0000000000509947 */ /* 0x000fea0003800000 */
[----:B------:R-:W-:Y:S01]  /*6be0*/  ISETP.NE.AND P1, PT, R77, RZ, PT ;  /* 0x000000ff4d00720c */ /* 0x000fe20003f25270 */
[----:B------:R-:W-:Y:S01]  /*6bf0*/  BSSY B0, `(.L_x_109) ;  /* 0x000000a000007945 */ /* 0x000fe20003800000 */
[----:B------:R-:W-:Y:S11]  /*6c00*/  ISETP.NE.AND P0, PT, R76, RZ, PT ;  /* 0x000000ff4c00720c */ /* 0x000ff60003f05270 */
[----:B------:R-:W-:Y:S05]  /*6c10*/  @P1 IMAD R4, R75, 0x800, R52 ;  /* 0x000008004b041824 */ /* 0x000fea00078e0234 */
[----:B------:R-:W-:Y:S05]  /*6c20*/  @P1 LEA R4, R4, UR44, 0x2 ;  /* 0x0000002c04041c11 */ /* 0x000fea000f8e10ff */
[--C-:B-1----:R-:W-:Y:S02]  /*6c30*/  @P1 IMAD.IADD R0, R72, 0x1, R4.reuse ;  /* 0x0000000148001824 */ /* 0x102fe400078e0204 */
[----:B------:R-:W-:Y:S01]  /*6c40*/  @P1 IMAD.IADD R3, R73, 0x1, R4 ;  /* 0x0000000149031824 */ /* 0x000fe200078e0204 */
[----:B------:R-:W-:Y:S06]  /*6c50*/  @P0 BRA `(.L_x_110) ;  /* 0x00000000000c0947 */ /* 0x000fec0003800000 */
[----:B------:R-:W-:Y:S04]  /*6c60*/  SHF.L.U32 R74, R74, 0x1f, RZ ;  /* 0x0000001f4a4a7819 */ /* 0x000fe800000006ff */
[----:B------:R-:W1:Y:S02]  /*6c70*/  SYNCS.PHASECHK.TRANS64.TRYWAIT P0, [R2+URZ+0x50], R74 ;  /* 0x0000504a020075a7 */ /* 0x000e6400080011ff */
[----:B-1----:R-:W-:Y:S05]  /*6c80*/  @!P0 BRA `(.L_x_111) ;  /* 0x0000001400a48947 */ /* 0x002fea0003800000 */
.L_x_110:
[----:B------:R-:W-:Y:S05]  /*6c90*/  BSYNC B0 ;  /* 0x0000000000007941 */ /* 0x000fea0003800000 */
.L_x_109:
[----:B------:R-:W-:Y:S11]  /*6ca0*/  ISETP.NE.AND P0, PT, R77, RZ, PT ;  /* 0x000000ff4d00720c */ /* 0x000ff60003f05270 */
[----:B------:R-:W-:Y:S02]  /*6cb0*/  @!UPT UIADD3 URZ, UPT, UPT, URZ, URZ, URZ ;  /* 0x000000fffffff290 */ /* 0x000fe4000fffe0ff */
[----:B-1----:R-:W-:Y:S01]  /*6cc0*/  @P0 IADD3 R2, PT, PT, R73, R0, RZ ;  /* 0x0000000049020210 */ /* 0x002fe20007ffe0ff */
[----:B------:R-:W-:Y:S05]  /*6cd0*/  @P0 WARPSYNC.ALL ;  /* 0x0000000000000948 */ /* 0x000fea0003800000 */
[----:B------:R2:W3:Y:S04]  /*6ce0*/  @P0 LDSM.16.M88.4 R44, [R4+0x400] ;  /* 0x00040000042c083b */ /* 0x0004e80000000200 */
[----:B------:R2:W4:Y:S04]  /*6cf0*/  @P0 LDSM.16.M88.4 R40, [R3+0x400] ;  /* 0x000400000328083b */ /* 0x0005280000000200 */
[----:B------:R2:W1:Y:S04]  /*6d00*/  @P0 LDSM.16.M88.4 R32, [R0+0x400] ;  /* 0x000400000020083b */ /* 0x0004680000000200 */
[----:B------:R2:W1:Y:S02]  /*6d10*/  @P0 LDSM.16.M88.4 R36, [R2+0x400] ;  /* 0x000400000224083b */ /* 0x0004640000000200 */
.L_x_108:
[----:B------:R-:W-:Y:S05]  /*6d20*/  BSYNC B1 ;  /* 0x0000000000017941 */ /* 0x000fea0003800000 */
.L_x_107:
[----:B-12---:R-:W-:Y:S05]  /*6d30*/  VIADD R0, R25, 0x20 ;  /* 0x0000002019007836 */ /* 0x006fea0000000000 */
[----:B------:R-:W-:Y:S04]  /*6d40*/  SHF.R.U32.HI R0, RZ, 0x15, R0 ;  /* 0x00000015ff007819 */ /* 0x000fe80000011600 */
[----:B------:R-:W-:Y:S11]  /*6d50*/  LOP3.LUT P0, RZ, R0, 0x3, R54, 0x48, !PT ;  /* 0x0000000300ff7812 */ /* 0x000ff60007804836 */
[----:B------:R-:W-:Y:S02]  /*6d60*/  @!UPT UIADD3 URZ, UPT, UPT, URZ, URZ, URZ ;  /* 0x000000fffffff290 */ /* 0x000fe4000fffe0ff */
[----:B------:R-:W-:Y:S05]  /*6d70*/  @!P0 BRA `(.L_x_112) ;  /* 0x0000000000408947 */ /* 0x000fea0003800000 */
[----:B------:R-:W1:Y:S01]  /*6d80*/  LDCU.64 UR8, c[0x4][0x70] ;  /* 0x01000e00ff0877ac */ /* 0x000e620008000a00 */
[----:B------:R-:W-:Y:S01]  /*6d90*/  MOV R3, 0x0 ;  /* 0x0000000000037802 */ /* 0x000fe20000000f00 */
[----:B------:R-:W-:Y:S02]  /*6da0*/  HFMA2 R12, -RZ, RZ, 0, 5.9604644775390625e-08 ;  /* 0x00000001ff0c7431 */ /* 0x000fe400000001ff */
[----:B------:R-:W-:Y:S02]  /*6db0*/  IMAD.MOV.U32 R8, RZ, RZ, 0x192 ;  /* 0x00000192ff087424 */ /* 0x000fe400078e00ff */
[----:B------:R-:W-:Y:S01]  /*6dc0*/  IMAD.MOV.U32 R13, RZ, RZ, RZ ;  /* 0x000000ffff0d7224 */ /* 0x000fe200078e00ff */
[----:B------:R-:W2:Y:S01]  /*6dd0*/  LDCU.64 UR6, c[0x4][0x78] ;  /* 0x01000f00ff0677ac */ /* 0x000ea20008000a00 */
[----:B------:R-:W3:Y:S01]  /*6de0*/  LDC.64 R2, c[0x4][R3] ;  /* 0x0100000003027b82 */ /* 0x000ee20000000a00 */
[----:B------:R-:W5:Y:S01]  /*6df0*/  LDCU.64 UR4, c[0x4][0x10] ;  /* 0x01000200ff0477ac */ /* 0x000f620008000a00 */
[----:B-1----:R-:W-:Y:S01]  /*6e00*/  MOV R5, UR9 ;  /* 0x0000000900057c02 */ /* 0x002fe20008000f00 */
[----:B------:R-:W-:Y:S01]  /*6e10*/  IMAD.U32 R4, RZ, RZ, UR8 ;  /* 0x00000008ff047e24 */ /* 0x000fe2000f8e00ff */
[----:B--2---:R-:W-:Y:S01]  /*6e20*/  MOV R7, UR7 ;  /* 0x0000000700077c02 */ /* 0x004fe20008000f00 */
[----:B------:R-:W-:Y:S01]  /*6e30*/  IMAD.U32 R6, RZ, RZ, UR6 ;  /* 0x00000006ff067e24 */ /* 0x000fe2000f8e00ff */
[----:B-----5:R-:W-:Y:S01]  /*6e40*/  MOV R11, UR5 ;  /* 0x00000005000b7c02 */ /* 0x020fe20008000f00 */
[----:B------:R-:W-:Y:S02]  /*6e50*/  IMAD.U32 R10, RZ, RZ, UR4 ;  /* 0x00000004ff0a7e24 */ /* 0x000fe4000f8e00ff */
[----:B------:R-:W-:Y:S07]  /*6e60*/  LEPC R20, `(.L_x_112) ;  /* 0x000000001014794e */ /* 0x000fee0000000000 */
[----:B---34-:R-:W-:Y:S05]  /*6e70*/  CALL.ABS.NOINC R2 ;  /* 0x0000000002007343 */ /* 0x018fea0003c00000 */
.L_x_112:
[----:B------:R-:W-:Y:S01]  /*6e80*/  ISETP.NE.AND P0, PT, R64, RZ, PT ;  /* 0x000000ff4000720c */ /* 0x000fe20003f05270 */
[----:B------:R-:W-:Y:S05]  /*6e90*/  WARPSYNC.ALL ;  /* 0x0000000000007948 */ /* 0x000fea0003800000 */
[----:B------:R-:W-:Y:S01]  /*6ea0*/  R2UR UR4, R25 ;  /* 0x00000000190472ca */ /* 0x000fe200000e0000 */
[----:B------:R-:W-:Y:S01]  /*6eb0*/  BSSY.RECONVERGENT B0, `(.L_x_113) ;  /* 0x0000063000007945 */ /* 0x000fe20003800200 */
[----:B---3--:R-:W-:Y:S02]  /*6ec0*/  LOP3.LUT R0, R44, 0xffffe000, RZ, 0xc0, !PT ;  /* 0xffffe0002c007812 */ /* 0x008fe400078ec0ff */
[----:B------:R-:W-:Y:S02]  /*6ed0*/  LOP3.LUT R2, R45, 0xffffe000, RZ, 0xc0, !PT ;  /* 0xffffe0002d027812 */ /* 0x000fe400078ec0ff */
[----:B------:R-:W-:Y:S02]  /*6ee0*/  LOP3.LUT R3, R46, 0xffffe000, RZ, 0xc0, !PT ;  /* 0xffffe0002e037812 */ /* 0x000fe400078ec0ff */
[----:B------:R-:W-:Y:S02]  /*6ef0*/  LOP3.LUT R20, R47, 0xffffe000, RZ, 0xc0, !PT ;  /* 0xffffe0002f147812 */ /* 0x000fe400078ec0ff */
[----:B----4-:R-:W-:Y:S02]  /*6f00*/  LOP3.LUT R21, R40, 0xffffe000, RZ, 0xc0, !PT ;  /* 0xffffe00028157812 */ /* 0x010fe400078ec0ff */
[----:B------:R-:W-:Y:S01]  /*6f10*/  LOP3.LUT R25, R41, 0xffffe000, RZ, 0xc0, !PT ;  /* 0xffffe00029197812 */ /* 0x000fe200078ec0ff */
[----:B------:R-:W1:Y:S01]  /*6f20*/  LDTM.16dp128bit.x8 R4, tmem[UR4+0x20] ;  /* 0x00002004000479ee */ /* 0x000e620008180000 */
[----:B------:R-:W-:Y:S01]  /*6f30*/  R2UR UR4, R71 ;  /* 0x00000000470472ca */ /* 0x000fe200000e0000 */
[----:B------:R-:W-:Y:S01]  /*6f40*/  NOP ;  /* 0x0000000000007918 */ /* 0x000fe20000000000 */
[----:B------:R-:W-:Y:S02]  /*6f50*/  LOP3.LUT R27, R42, 0xffffe000, RZ, 0xc0, !PT ;  /* 0xffffe0002a1b7812 */ /* 0x000fe400078ec0ff */
[----:B------:R-:W-:Y:S02]  /*6f60*/  LOP3.LUT R28, R43, 0xffffe000, RZ, 0xc0, !PT ;  /* 0xffffe0002b1c7812 */ /* 0x000fe400078ec0ff */
[----:B------:R-:W-:Y:S02]  /*6f70*/  LOP3.LUT R29, R32, 0xffffe000, RZ, 0xc0, !PT ;  /* 0xffffe000201d7812 */ /* 0x000fe400078ec0ff */
[----:B------:R-:W-:Y:S02]  /*6f80*/  LOP3.LUT R30, R33, 0xffffe000, RZ, 0xc0, !PT ;  /* 0xffffe000211e7812 */ /* 0x000fe400078ec0ff */
[----:B------:R-:W-:Y:S02]  /*6f90*/  LOP3.LUT R31, R34, 0xffffe000, RZ, 0xc0, !PT ;  /* 0xffffe000221f7812 */ /* 0x000fe400078ec0ff */
[----:B------:R-:W-:Y:S01]  /*6fa0*/  LOP3.LUT R32, R35, 0xffffe000, RZ, 0xc0, !PT ;  /* 0xffffe00023207812 */ /* 0x000fe200078ec0ff */
[----:B------:R-:W-:Y:S01]  /*6fb0*/  UIADD3 UR4, UPT, UPT, UR4, 0xd0, URZ ;  /* 0x000000d004047890 */ /* 0x000fe2000fffe0ff */
[----:B------:R-:W-:Y:S02]  /*6fc0*/  LOP3.LUT R33, R36, 0xffffe000, RZ, 0xc0, !PT ;  /* 0xffffe00024217812 */ /* 0x000fe400078ec0ff */
[----:B------:R-:W-:Y:S01]  /*6fd0*/  LOP3.LUT R34, R37, 0xffffe000, RZ, 0xc0, !PT ;  /* 0xffffe00025227812 */ /* 0x000fe200078ec0ff */
[----:B------:R-:W-:Y:S01]  /*6fe0*/  UPRMT UR4, UR54, 0x654, UR4 ;  /* 0x0000065436047896 */ /* 0x000fe20008000004 */
[----:B------:R-:W-:Y:S02]  /*6ff0*/  LOP3.LUT R35, R38, 0xffffe000, RZ, 0xc0, !PT ;  /* 0xffffe00026237812 */ /* 0x000fe400078ec0ff */
[----:B------:R-:W-:Y:S01]  /*7000*/  LOP3.LUT R36, R39, 0xffffe000, RZ, 0xc0, !PT ;  /* 0xffffe00027247812 */ /* 0x000fe200078ec0ff */
[C---:B-1----:R-:W-:Y:S01]  /*7010*/  FMUL R4, R24.reuse, R4 ;  /* 0x0000000418047220 */ /* 0x042fe20000400000 */
[C---:B------:R-:W-:Y:S01]  /*7020*/  FMUL R5, R24.reuse, R5 ;  /* 0x0000000518057220 */ /* 0x040fe20000400000 */
[C---:B------:R-:W-:Y:S01]  /*7030*/  FMUL R6, R24.reuse, R6 ;  /* 0x0000000618067220 */ /* 0x040fe20000400000 */
[----:B------:R-:W-:Y:S01]  /*7040*/  FMUL R7, R24, R7 ;  /* 0x0000000718077220 */ /* 0x000fe20000400000 */
[----:B------:R-:W-:Y:S01]  /*7050*/  FFMA R4, R26, R0, R4 ;  /* 0x000000001a047223 */ /* 0x000fe20000000004 */
[----:B------:R-:W-:Y:S02]  /*7060*/  IMAD.U32 R0, RZ, RZ, UR45 ;  /* 0x0000002dff007e24 */ /* 0x000fe4000f8e00ff */
[----:B------:R-:W-:Y:S01]  /*7070*/  FMUL R8, R24, R8 ;  /* 0x0000000818087220 */ /* 0x000fe20000400000 */
[----:B------:R-:W-:Y:S01]  /*7080*/  FFMA R5, R26, R2, R5 ;  /* 0x000000021a057223 */ /* 0x000fe20000000005 */
[----:B------:R-:W-:Y:S01]  /*7090*/  FMUL R9, R24, R9 ;  /* 0x0000000918097220 */ /* 0x000fe20000400000 */
[----:B------:R-:W-:Y:S01]  /*70a0*/  F2FP.TF32.F32.PACK_B R4, R4 ;  /* 0x00000004ff04723e */ /* 0x000fe200024050ff */
[----:B------:R-:W-:Y:S01]  /*70b0*/  FFMA R6, R26, R3, R6 ;  /* 0x000000031a067223 */ /* 0x000fe20000000006 */
[----:B------:R-:W-:Y:S01]  /*70c0*/  FMUL R10, R24, R10 ;  /* 0x0000000a180a7220 */ /* 0x000fe20000400000 */
[----:B------:R-:W-:Y:S01]  /*70d0*/  F2FP.TF32.F32.PACK_B R5, R5 ;  /* 0x00000005ff05723e */ /* 0x000fe200024050ff */
[----:B------:R-:W-:Y:S01]  /*70e0*/  FFMA R7, R26, R20, R7 ;  /* 0x000000141a077223 */ /* 0x000fe20000000007 */
[----:B------:R-:W-:Y:S01]  /*70f0*/  IMAD R0, R0, 0x800, R52 ;  /* 0x0000080000007824 */ /* 0x000fe200078e0234 */
[----:B------:R-:W-:Y:S01]  /*7100*/  F2FP.TF32.F32.PACK_B R6, R6 ;  /* 0x00000006ff06723e */ /* 0x000fe200024050ff */
[----:B------:R-:W-:Y:S01]  /*7110*/  FMUL R11, R24, R11 ;  /* 0x0000000b180b7220 */ /* 0x000fe20000400000 */
[----:B------:R-:W-:Y:S01]  /*7120*/  FFMA R8, R26, R21, R8 ;  /* 0x000000151a087223 */ /* 0x000fe20000000008 */
[----:B------:R-:W-:Y:S01]  /*7130*/  F2FP.TF32.F32.PACK_B R7, R7 ;  /* 0x00000007ff07723e */ /* 0x000fe200024050ff */
[----:B------:R-:W-:Y:S01]  /*7140*/  FMUL R12, R24, R12 ;  /* 0x0000000c180c7220 */ /* 0x000fe20000400000 */
[----:B------:R-:W-:Y:S01]  /*7150*/  LEA R0, R0, UR44, 0x2 ;  /* 0x0000002c00007c11 */ /* 0x000fe2000f8e10ff */
[----:B------:R-:W-:Y:S01]  /*7160*/  FFMA R9, R26, R25, R9 ;  /* 0x000000191a097223 */ /* 0x000fe20000000009 */
[----:B------:R-:W-:Y:S01]  /*7170*/  FMUL R13, R24, R13 ;  /* 0x0000000d180d7220 */ /* 0x000fe20000400000 */
        /* <DEDUP_REMOVED lines=12> */
[C---:B------:R-:W-:Y:S01]  /*7240*/  IADD3 R2, PT, PT, R73.reuse, 0x400, R0 ;  /* 0x0000040049027810 */ /* 0x040fe20007ffe000 */
[C---:B------:R-:W-:Y:S01]  /*7250*/  FFMA R16, R26.reuse, R33, R16 ;  /* 0x000000211a107223 */ /* 0x040fe20000000010 */
[----:B------:R-:W-:Y:S01]  /*7260*/  F2FP.TF32.F32.PACK_B R8, R8 ;  /* 0x00000008ff08723e */ /* 0x000fe200024050ff */
[----:B------:R-:W-:Y:S01]  /*7270*/  SYNCS.ARRIVE.TRANS64.RED.A1T0 RZ, [UR4], RZ ;  /* 0x000000ffffff79a7 */ /* 0x000fe20008100404 */
[----:B------:R1:W-:Y:S01]  /*7280*/  STSM.16.M88.4 [R0+0x400], R4 ;  /* 0x0004000400007844 */ /* 0x0003e20000000200 */
[----:B------:R-:W-:Y:S01]  /*7290*/  F2FP.TF32.F32.PACK_B R9, R9 ;  /* 0x00000009ff09723e */ /* 0x000fe200024050ff */
[C---:B------:R-:W-:Y:S01]  /*72a0*/  FFMA R17, R26.reuse, R34, R17 ;  /* 0x000000221a117223 */ /* 0x040fe20000000011 */
[----:B------:R-:W-:Y:S01]  /*72b0*/  F2FP.TF32.F32.PACK_B R10, R10 ;  /* 0x0000000aff0a723e */ /* 0x000fe200024050ff */
[C---:B------:R-:W-:Y:S01]  /*72c0*/  FFMA R18, R26.reuse, R35, R18 ;  /* 0x000000231a127223 */ /* 0x040fe20000000012 */
[----:B------:R-:W-:Y:S01]  /*72d0*/  F2FP.TF32.F32.PACK_B R11, R11 ;  /* 0x0000000bff0b723e */ /* 0x000fe200024050ff */
[----:B------:R-:W-:Y:S01]  /*72e0*/  FFMA R19, R26, R36, R19 ;  /* 0x000000241a137223 */ /* 0x000fe20000000013 */
[----:B------:R-:W-:Y:S02]  /*72f0*/  IADD3 R72, PT, PT, R72, 0x400, R0 ;  /* 0x0000040048487810 */ /* 0x000fe40007ffe000 */
[----:B------:R-:W-:Y:S01]  /*7300*/  F2FP.TF32.F32.PACK_B R12, R12 ;  /* 0x0000000cff0c723e */ /* 0x000fe200024050ff */
        /* <DEDUP_REMOVED lines=20> */
[----:B------:R-:W-:Y:S02]  /*7450*/  ULEA UR5, UR45, UR44, 0xd ;  /* 0x0000002c2d057291 */ /* 0x000fe4000f8e68ff */
[----:B------:R-:W-:Y:S02]  /*7460*/  UIADD3 UR9, UPT, UPT, UR49, 0x20, URZ ;  /* 0x0000002031097890 */ /* 0x000fe4000fffe0ff */
[----:B------:R-:W-:Y:S01]  /*7470*/  UIADD3 UR8, UPT, UPT, UR5, 0x400, URZ ;  /* 0x0000040005087890 */ /* 0x000fe2000fffe0ff */
[----:B------:R-:W-:Y:S01]  /*7480*/  UMOV UR10, UR50 ;  /* 0x00000032000a7c82 */ /* 0x000fe20008000000 */
[----:B------:R-:W-:Y:S01]  /*7490*/  UMOV UR11, UR36 ;  /* 0x00000024000b7c82 */ /* 0x000fe20008000000 */
[----:B--2---:R-:W-:Y:S04]  /*74a0*/  UIADD3 UR4, UP0, UPT, UR6, 0x680, URZ ;  /* 0x0000068006047890 */ /* 0x004fe8000ff1e0ff */
[----:B------:R-:W-:Y:S09]  /*74b0*/  UIADD3.X UR5, UPT, UPT, URZ, UR7, URZ, UP0, !UPT ;  /* 0x00000007ff057290 */ /* 0x000ff200087fe4ff */
[----:B------:R2:W-:Y:S02]  /*74c0*/  UTMASTG.3D [UR8], [UR4] ;  /* 0x00000008040073b5 */ /* 0x0005e40008010000 */
[----:B--2---:R0:W-:Y:S02]  /*74d0*/  UTMACMDFLUSH ;  /* 0x00000000000079b7 */ /* 0x0041e40000000000 */
.L_x_114:
[----:B------:R-:W-:Y:S05]  /*74e0*/  BSYNC.RECONVERGENT B0 ;  /* 0x0000000000007941 */ /* 0x000fea0003800200 */
.L_x_113:
[----:B------:R-:W-:Y:S01]  /*74f0*/  UIADD3 UR4, UPT, UPT, UR45, 0x1, URZ ;  /* 0x000000012d047890 */ /* 0x000fe2000fffe0ff */
[----:B------:R-:W-:Y:S03]  /*7500*/  BSSY.RECONVERGENT B0, `(.L_x_115) ;  /* 0x0000008000007945 */ /* 0x000fe60003800200 */
[----:B------:R-:W-:Y:S04]  /*7510*/  UISETP.NE.AND UP0, UPT, UR4, 0x3, UPT ;  /* 0x000000030400788c */ /* 0x000fe8000bf05270 */
[----:B------:R-:W-:Y:S02]  /*7520*/  UISETP.EQ.XOR UP1, UPT, UR47, 0x3, !UP0 ;  /* 0x000000032f00788c */ /* 0x000fe4000c722a70 */
[----:B------:R-:W-:Y:S02]  /*7530*/  USEL UR46, UR4, URZ, UP0 ;  /* 0x000000ff042e7287 */ /* 0x000fe40008000000 */
[----:B------:R-:W-:Y:S04]  /*7540*/  USEL UR5, URZ, 0x1, !UP1 ;  /* 0x00000001ff057887 */ /* 0x000fe8000c800000 */
[----:B------:R-:W-:Y:S01]  /*7550*/  ULOP3.LUT UR55, UR55, UR5, URZ, 0x3c, !UPT ;  /* 0x0000000537377292 */ /* 0x000fe2000f8e3cff */
[----:B------:R-:W-:Y:S11]  /*7560*/  @P0 BRA `(.L_x_116) ;  /* 0x0000000000040947 */ /* 0x000ff60003800000 */
[----:B------:R-:W-:Y:S04]  /*7570*/  DEPBAR.LE SB0, 0x1 ;  /* 0x000080400000791a */ /* 0x000fe80000000000 */
.L_x_116:
[----:B------:R-:W-:Y:S05]  /*7580*/  BSYNC.RECONVERGENT B0 ;  /* 0x0000000000007941 */ /* 0x000fea0003800200 */
.L_x_115:
[----:B------:R-:W-:Y:S01]  /*7590*/  BAR.SYNC.DEFER_BLOCKING 0x1, 0x80 ;  /* 0x0042000000007b1d */ /* 0x000fe20000010000 */
[----:B------:R-:W-:Y:S01]  /*75a0*/  UISETP.NE.AND UP0, UPT, UR53, -0x2, UPT ;  /* 0xfffffffe3500788c */ /* 0x000fe2000bf05270 */
[----:B------:R-:W-:Y:S08]  /*75b0*/  IADD3 R22, PT, PT, R22, 0x1, RZ ;  /* 0x0000000116167810 */ /* 0x000ff00007ffe0ff */
[----:B------:R-:W-:Y:S05]  /*75c0*/  BRA.U !UP0, `(.L_x_117) ;  /* 0x0000000108287547 */ /* 0x000fea000b800000 */
[----:B------:R-:W-:Y:S01]  /*75d0*/  ISETP.NE.AND P0, PT, R70, RZ, PT ;  /* 0x000000ff4600720c */ /* 0x000fe20003f05270 */
[----:B-1----:R-:W-:Y:S01]  /*75e0*/  IMAD.U32 R2, RZ, RZ, UR52 ;  /* 0x00000034ff027e24 */ /* 0x002fe2000f8e00ff */
[----:B------:R-:W-:Y:S01]  /*75f0*/  UIADD3 UR4, UPT, UPT, UR52, 0x1, URZ ;  /* 0x0000000134047890 */ /* 0x000fe2000fffe0ff */
[----:B------:R-:W-:Y:S03]  /*7600*/  IMAD.U32 R0, RZ, RZ, UR54 ;  /* 0x00000036ff007e24 */ /* 0x000fe6000f8e00ff */
[----:B------:R-:W-:Y:S04]  /*7610*/  UISETP.NE.AND UP0, UPT, UR4, 0x3, UPT ;  /* 0x000000030400788c */ /* 0x000fe8000bf05270 */
[----:B------:R-:W-:Y:S03]  /*7620*/  USEL UR52, UR4, URZ, UP0 ;  /* 0x000000ff04347287 */ /* 0x000fe60008000000 */
[----:B------:R-:W-:Y:S05]  /*7630*/  @P0 LEA R2, R2, UR44, 0x3 ;  /* 0x0000002c02020c11 */ /* 0x000fea000f8e18ff */
[----:B------:R-:W-:Y:S05]  /*7640*/  @P0 VIADD R2, R2, 0x68 ;  /* 0x0000006802020836 */ /* 0x000fea0000000000 */
[----:B------:R-:W-:Y:S04]  /*7650*/  @P0 PRMT R0, R0, 0x654, R2 ;  /* 0x0000065400000816 */ /* 0x000fe80000000002 */
[----:B------:R2:W-:Y:S03]  /*7660*/  @P0 SYNCS.ARRIVE.TRANS64.RED.A1T0 RZ, [R0+URZ], RZ ;  /* 0x000000ff00ff09a7 */ /* 0x0005e600081004ff */
.L_x_117:
[----:B------:R-:W-:Y:S01]  /*7670*/  R2UR UR6, R69 ;  /* 0x00000000450672ca */ /* 0x000fe200000e0000 */
[----:B------:R-:W-:Y:S01]  /*7680*/  UIADD3 UR53, UPT, UPT, UR53, 0x2, URZ ;  /* 0x0000000235357890 */ /* 0x000fe2000fffe0ff */
[----:B------:R-:W-:Y:S02]  /*7690*/  R2UR UR5, R55 ;  /* 0x00000000370572ca */ /* 0x000fe400000e0000 */
[----:B------:R-:W-:Y:S02]  /*76a0*/  R2UR UR4, R56 ;  /* 0x00000000380472ca */ /* 0x000fe400000e0000 */
[----:B------:R-:W-:Y:S02]  /*76b0*/  R2UR UR36, R67 ;  /* 0x00000000432472ca */ /* 0x000fe400000e0000 */
[----:B------:R-:W-:Y:S02]  /*76c0*/  ISETP.NE.AND P0, PT, R59, 0x2, PT ;  /* 0x000000023b00780c */ /* 0x000fe40003f05270 */
[----:B------:R-:W-:Y:S02]  /*76d0*/  ISETP.NE.AND P1, PT, R22, 0x4, PT ;  /* 0x000000041600780c */ /* 0x000fe40003f25270 */
[----:B-1----:R-:W-:Y:S01]  /*76e0*/  SEL R2, RZ, 0x1, P0 ;  /* 0x00000001ff027807 */ /* 0x002fe20000000000 */
[----:B------:R-:W-:Y:S01]  /*76f0*/  UISETP.NE.AND UP0, UPT, UR6, URZ, UPT ;  /* 0x000000ff0600728c */ /* 0x000fe2000bf05270 */
[----:B--2---:R-:W-:Y:S01]  /*7700*/  SEL R0, RZ, 0x1, P1 ;  /* 0x00000001ff007807 */ /* 0x004fe20000800000 */
[----:B------:R-:W-:Y:S01]  /*7710*/  UIADD3 UR30, UPT, UPT, UR37, UR5, URZ ;  /* 0x00000005251e7290 */ /* 0x000fe2000fffe0ff */
[----:B------:R-:W-:Y:S01]  /*7720*/  LOP3.LUT R60, R60, R2, RZ, 0x3c, !PT ;  /* 0x000000023c3c7212 */ /* 0x000fe200078e3cff */
[----:B------:R-:W-:Y:S01]  /*7730*/  UIADD3 UR26, UPT, UPT, UR38, UR4, URZ ;  /* 0x00000004261a7290 */ /* 0x000fe2000fffe0ff */
[----:B------:R-:W-:Y:S02]  /*7740*/  LOP3.LUT R61, R61, R0, RZ, 0x3c, !PT ;  /* 0x000000003d3d7212 */ /* 0x000fe400078e3cff */
[----:B------:R-:W-:Y:S02]  /*7750*/  SEL R59, R59, RZ, P0 ;  /* 0x000000ff3b3b7207 */ /* 0x000fe40000000000 */
[----:B------:R-:W-:Y:S01]  /*7760*/  SEL R22, R22, RZ, P1 ;  /* 0x000000ff16167207 */ /* 0x000fe20000800000 */
[----:B------:R-:W-:Y:S06]  /*7770*/  BRA.U UP0, `(.L_x_118) ;  /* 0xffffffd900b07547 */ /* 0x000fec000b83ffff */
[----:B------:R-:W-:-:S13]  /*7780*/  R2UR UR4, R57 ;  /* 0x00000000390472ca */ /* 0x000fda00000e0000 */
[----:B------:R-:W-:-:S09]  /*7790*/  UISETP.NE.AND UP0, UPT, UR4, URZ, UPT ;  /* 0x000000ff0400728c */ /* 0x000fd2000bf05270 */
[----:B------:R-:W-:Y:S05]  /*77a0*/  BRA.U !UP0, `(.L_x_119) ;  /* 0x0000000108487547 */ /* 0x000fea000b800000 */
[----:B------:R-:W1:Y:S02]  /*77b0*/  LDCU.64 UR4, c[0x0][0x890] ;  /* 0x00011200ff0477ac */ /* 0x000e640008000a00 */
[----:B-1----:R-:W-:-:S04]  /*77c0*/  UISETP.NE.U32.AND UP0, UPT, UR4, URZ, UPT ;  /* 0x000000ff0400728c */ /* 0x002fc8000bf05070 */
[----:B------:R-:W-:-:S09]  /*77d0*/  UISETP.NE.AND.EX UP0, UPT, UR5, URZ, UPT, UP0 ;  /* 0x000000ff0500728c */ /* 0x000fd2000bf05300 */
[----:B------:R-:W-:Y:S05]  /*77e0*/  BRA.U UP0, `(.L_x_120) ;  /* 0x00000001000c7547 */ /* 0x000fea000b800000 */
[----:B------:R-:W-:-:S13]  /*77f0*/  FSETP.NEU.AND P0, PT, R26, RZ, PT ;  /* 0x000000ff1a00720b */ /* 0x000fda0003f0d000 */
[----:B------:R-:W-:Y:S05]  /*7800*/  @!P0 EXIT ;  /* 0x000000000000894d */ /* 0x000fea0003800000 */
[----:B------:R-:W-:Y:S05]  /*7810*/  BRA `(.L_x_119) ;  /* 0x00000000002c7947 */ /* 0x000fea0003800000 */
.L_x_120:
[----:B------:R-:W-:Y:S01]  /*7820*/  ISETP.NE.AND P0, PT, R58, RZ, PT ;  /* 0x000000ff3a00720c */ /* 0x000fe20003f05270 */
[----:B------:R-:W-:-:S12]  /*7830*/  BSSY.RECONVERGENT B0, `(.L_x_119) ;  /* 0x0000009000007945 */ /* 0x000fd80003800200 */
[----:B------:R-:W-:Y:S05]  /*7840*/  @P0 BRA `(.L_x_121) ;  /* 0x0000000000140947 */ /* 0x000fea0003800000 */
[----:B------:R-:W1:Y:S02]  /*7850*/  LDCU.64 UR4, c[0x0][0x888] ;  /* 0x00011100ff0477ac */ /* 0x000e640008000a00 */
[----:B-1----:R-:W-:-:S04]  /*7860*/  ISETP.NE.U32.AND P0, PT, RZ, UR4, PT ;  /* 0x00000004ff007c0c */ /* 0x002fc8000bf05070 */
[----:B------:R-:W-:-:S13]  /*7870*/  ISETP.NE.AND.EX P0, PT, RZ, UR5, PT, P0 ;  /* 0x00000005ff007c0c */ /* 0x000fda000bf05300 */
[----:B------:R-:W-:Y:S05]  /*7880*/  @!P0 EXIT ;  /* 0x000000000000894d */ /* 0x000fea0003800000 */
[----:B------:R-:W-:Y:S05]  /*7890*/  BRA `(.L_x_122) ;  /* 0x0000000000087947 */ /* 0x000fea0003800000 */
.L_x_121:
[----:B------:R-:W-:-:S13]  /*78a0*/  FSETP.NEU.AND P0, PT, R26, RZ, PT ;  /* 0x000000ff1a00720b */ /* 0x000fda0003f0d000 */
[----:B------:R-:W-:Y:S05]  /*78b0*/  @!P0 EXIT ;  /* 0x000000000000894d */ /* 0x000fea0003800000 */
.L_x_122:
[----:B------:R-:W-:Y:S05]  /*78c0*/  BSYNC.RECONVERGENT B0 ;  /* 0x0000000000007941 */ /* 0x000fea0003800200 */
.L_x_119:
[----:B------:R-:W-:Y:S01]  /*78d0*/  ULEA UR4, UR52, UR44, 0x3 ;  /* 0x0000002c34047291 */ /* 0x000fe2000f8e18ff */
[----:B------:R-:W-:-:S04]  /*78e0*/  DEPBAR.LE SB0, 0x0 ;  /* 0x000080000000791a */ /* 0x000fc80000000000 */
[----:B------:R-:W-:-:S04]  /*78f0*/  UIADD3 UR4, UPT, UPT, UR4, 0x68, URZ ;  /* 0x0000006804047890 */ /* 0x000fc8000fffe0ff */
[----:B------:R-:W-:-:S09]  /*7900*/  UPRMT UR4, UR54, 0x654, UR4 ;  /* 0x0000065436047896 */ /* 0x000fd20008000004 */
[----:B------:R-:W-:Y:S01]  /*7910*/  SYNCS.ARRIVE.TRANS64.RED.A1T0 RZ, [UR4], RZ ;  /* 0x000000ffffff79a7 */ /* 0x000fe20008100404 */
[----:B------:R-:W-:Y:S05]  /*7920*/  EXIT ;  /* 0x000000000000794d */ /* 0x000fea0003800000 */
.L_x_24:
[----:B---3--:R3:W4:Y:S02]  /*7930*/  SYNCS.PHASECHK.TRANS64.TRYWAIT P0, [R0+URZ+0x100], R2 ;  /* 0x00010002000075a7 */ /* 0x00872400080011ff */
[----:B----4-:R-:W-:Y:S05]  /*7940*/  @!P0 NANOSLEEP.SYNCS 0x989680 ;  /* 0x009896800000895d */ /* 0x010fea0003900000 */
[----:B------:R-:W4:Y:S02]  /*7950*/  @!P0 SYNCS.PHASECHK.TRANS64 P0, [R0+URZ+0x100], R2 ;  /* 0x00010002000085a7 */ /* 0x000f2400080010ff */
[----:B----4-:R-:W-:Y:S05]  /*7960*/  @!P0 BRA `(.L_x_24) ;  /* 0xfffffffc00f08947 */ /* 0x010fea000383ffff */
[----:B------:R-:W-:Y:S05]  /*7970*/  BRA `(.L_x_123) ;  /* 0xffffff9c00c47947 */ /* 0x000fea000383ffff */
.L_x_27:
[----:B--2---:R-:W-:-:S07]  /*7980*/  MOV R0, UR33 ;  /* 0x0000002100007c02 */ /* 0x004fce0008000f00 */
.L_x_124:
[----:B--2---:R2:W3:Y:S02]  /*7990*/  SYNCS.PHASECHK.TRANS64.TRYWAIT P0, [R0+URZ+0x28], R3 ;  /* 0x00002803000075a7 */ /* 0x0044e400080011ff */
[----:B---3--:R-:W-:Y:S05]  /*79a0*/  @!P0 NANOSLEEP.SYNCS 0x989680 ;  /* 0x009896800000895d */ /* 0x008fea0003900000 */
[----:B------:R-:W3:Y:S02]  /*79b0*/  @!P0 SYNCS.PHASECHK.TRANS64 P0, [R0+URZ+0x28], R3 ;  /* 0x00002803000085a7 */ /* 0x000ee400080010ff */
[----:B---3--:R-:W-:Y:S05]  /*79c0*/  @!P0 BRA `(.L_x_124) ;  /* 0xfffffffc00f08947 */ /* 0x008fea000383ffff */
[----:B------:R-:W-:Y:S05]  /*79d0*/  BRA `(.L_x_26) ;  /* 0xffffffa0000c7947 */ /* 0x000fea000383ffff */
.L_x_34:
[----:B-1----:R-:W-:-:S07]  /*79e0*/  MOV R0, UR17 ;  /* 0x0000001100007c02 */ /* 0x002fce0008000f00 */
.L_x_125:
[----:B-1----:R1:W2:Y:S02]  /*79f0*/  SYNCS.PHASECHK.TRANS64.TRYWAIT P0, [R0+URZ+0x28], R3 ;  /* 0x00002803000075a7 */ /* 0x0022a400080011ff */
[----:B--2---:R-:W-:Y:S05]  /*7a00*/  @!P0 NANOSLEEP.SYNCS 0x989680 ;  /* 0x009896800000895d */ /* 0x004fea0003900000 */
[----:B------:R-:W2:Y:S02]  /*7a10*/  @!P0 SYNCS.PHASECHK.TRANS64 P0, [R0+URZ+0x28], R3 ;  /* 0x00002803000085a7 */ /* 0x000ea400080010ff */
[----:B--2---:R-:W-:Y:S05]  /*7a20*/  @!P0 BRA `(.L_x_125) ;  /* 0xfffffffc00f08947 */ /* 0x004fea000383ffff */
[----:B------:R-:W-:Y:S05]  /*7a30*/  BRA `(.L_x_33) ;  /* 0xffffffa000cc7947 */ /* 0x000fea000383ffff */
.L_x_39:
[----:B-1----:R1:W2:Y:S02]  /*7a40*/  SYNCS.PHASECHK.TRANS64.TRYWAIT P0, [R3+URZ+0x90], R0 ;  /* 0x00009000030075a7 */ /* 0x0022a400080011ff */
[----:B--2---:R-:W-:Y:S05]  /*7a50*/  @!P0 NANOSLEEP.SYNCS 0x989680 ;  /* 0x009896800000895d */ /* 0x004fea0003900000 */
[----:B------:R-:W2:Y:S02]  /*7a60*/  @!P0 SYNCS.PHASECHK.TRANS64 P0, [R3+URZ+0x90], R0 ;  /* 0x00009000030085a7 */ /* 0x000ea400080010ff */
[----:B--2---:R-:W-:Y:S05]  /*7a70*/  @!P0 BRA `(.L_x_39) ;  /* 0xfffffffc00f08947 */ /* 0x004fea000383ffff */
[----:B------:R-:W-:Y:S05]  /*7a80*/  BRA `(.L_x_126) ;  /* 0xffffffa400747947 */ /* 0x000fea000383ffff */
.L_x_43:
[----:B------:R-:W-:-:S07]  /*7a90*/  MOV R0, UR4 ;  /* 0x0000000400007c02 */ /* 0x000fce0008000f00 */
.L_x_127:
[----:B-1----:R1:W2:Y:S02]  /*7aa0*/  SYNCS.PHASECHK.TRANS64.TRYWAIT P0, [R0+URZ], R2 ;  /* 0x00000002000075a7 */ /* 0x0022a400080011ff */
[----:B--2---:R-:W-:Y:S05]  /*7ab0*/  @!P0 NANOSLEEP.SYNCS 0x989680 ;  /* 0x009896800000895d */ /* 0x004fea0003900000 */
[----:B------:R-:W2:Y:S02]  /*7ac0*/  @!P0 SYNCS.PHASECHK.TRANS64 P0, [R0+URZ], R2 ;  /* 0x00000002000085a7 */ /* 0x000ea400080010ff */
[----:B--2---:R-:W-:Y:S05]  /*7ad0*/  @!P0 BRA `(.L_x_127) ;  /* 0xfffffffc00f08947 */ /* 0x004fea000383ffff */
[----:B------:R-:W-:Y:S05]  /*7ae0*/  BRA `(.L_x_128) ;  /* 0xffffffac00207947 */ /* 0x000fea000383ffff */
.L_x_44:
[----:B------:R-:W-:-:S07]  /*7af0*/  MOV R0, UR5 ;  /* 0x0000000500007c02 */ /* 0x000fce0008000f00 */
.L_x_129:
[----:B-1----:R1:W2:Y:S02]  /*7b00*/  SYNCS.PHASECHK.TRANS64.TRYWAIT P0, [R0+URZ], R3 ;  /* 0x00000003000075a7 */ /* 0x0022a400080011ff */
[----:B--2---:R-:W-:Y:S05]  /*7b10*/  @!P0 NANOSLEEP.SYNCS 0x989680 ;  /* 0x009896800000895d */ /* 0x004fea0003900000 */
[----:B------:R-:W2:Y:S02]  /*7b20*/  @!P0 SYNCS.PHASECHK.TRANS64 P0, [R0+URZ], R3 ;  /* 0x00000003000085a7 */ /* 0x000ea400080010ff */
[----:B--2---:R-:W-:Y:S05]  /*7b30*/  @!P0 BRA `(.L_x_129) ;  /* 0xfffffffc00f08947 */ /* 0x004fea000383ffff */
[----:B------:R-:W-:Y:S05]  /*7b40*/  BRA `(.L_x_130) ;  /* 0xffffffac002c7947 */ /* 0x000fea000383ffff */
.L_x_45:
[----:B------:R-:W-:-:S07]  /*7b50*/  MOV R0, UR5 ;  /* 0x0000000500007c02 */ /* 0x000fce0008000f00 */
.L_x_131:
[----:B-1----:R1:W2:Y:S02]  /*7b60*/  SYNCS.PHASECHK.TRANS64.TRYWAIT P0, [R0+URZ], R3 ;  /* 0x00000003000075a7 */ /* 0x0022a400080011ff */
[----:B--2---:R-:W-:Y:S05]  /*7b70*/  @!P0 NANOSLEEP.SYNCS 0x989680 ;  /* 0x009896800000895d */ /* 0x004fea0003900000 */
[----:B------:R-:W2:Y:S02]  /*7b80*/  @!P0 SYNCS.PHASECHK.TRANS64 P0, [R0+URZ], R3 ;  /* 0x00000003000085a7 */ /* 0x000ea400080010ff */
[----:B--2---:R-:W-:Y:S05]  /*7b90*/  @!P0 BRA `(.L_x_131) ;  /* 0xfffffffc00f08947 */ /* 0x004fea000383ffff */
[----:B------:R-:W-:Y:S05]  /*7ba0*/  BRA `(.L_x_132) ;  /* 0xffffffac00387947 */ /* 0x000fea000383ffff */
.L_x_46:
[----:B------:R-:W-:-:S07]  /*7bb0*/  MOV R0, UR5 ;  /* 0x0000000500007c02 */ /* 0x000fce0008000f00 */
.L_x_133:
[----:B-1----:R1:W2:Y:S02]  /*7bc0*/  SYNCS.PHASECHK.TRANS64.TRYWAIT P0, [R0+URZ], R3 ;  /* 0x00000003000075a7 */ /* 0x0022a400080011ff */
[----:B--2---:R-:W-:Y:S05]  /*7bd0*/  @!P0 NANOSLEEP.SYNCS 0x989680 ;  /* 0x009896800000895d */ /* 0x004fea0003900000 */
[----:B------:R-:W2:Y:S02]  /*7be0*/  @!P0 SYNCS.PHASECHK.TRANS64 P0, [R0+URZ], R3 ;  /* 0x00000003000085a7 */ /* 0x000ea400080010ff */
[----:B--2---:R-:W-:Y:S05]  /*7bf0*/  @!P0 BRA `(.L_x_133) ;  /* 0xfffffffc00f08947 */ /* 0x004fea000383ffff */
[----:B------:R-:W-:Y:S05]  /*7c00*/  BRA `(.L_x_134) ;  /* 0xffffffac00447947 */ /* 0x000fea000383ffff */
.L_x_49:
[----:B--2---:R2:W3:Y:S02]  /*7c10*/  SYNCS.PHASECHK.TRANS64.TRYWAIT P0, [R2+URZ+0xf0], R4 ;  /* 0x0000f004020075a7 */ /* 0x0044e400080011ff */
[----:B---3--:R-:W-:Y:S05]  /*7c20*/  @!P0 NANOSLEEP.SYNCS 0x989680 ;  /* 0x009896800000895d */ /* 0x008fea0003900000 */
[----:B------:R-:W3:Y:S02]  /*7c30*/  @!P0 SYNCS.PHASECHK.TRANS64 P0, [R2+URZ+0xf0], R4 ;  /* 0x0000f004020085a7 */ /* 0x000ee400080010ff */
[----:B---3--:R-:W-:Y:S05]  /*7c40*/  @!P0 BRA `(.L_x_49) ;  /* 0xfffffffc00f08947 */ /* 0x008fea000383ffff */
[----:B------:R-:W-:Y:S05]  /*7c50*/  BRA `(.L_x_135) ;  /* 0xffffffac00a07947 */ /* 0x000fea000383ffff */
.L_x_50:
[----:B------:R-:W-:-:S07]  /*7c60*/  MOV R2, UR4 ;  /* 0x0000000400027c02 */ /* 0x000fce0008000f00 */
.L_x_136:
[----:B--2---:R2:W3:Y:S02]  /*7c70*/  SYNCS.PHASECHK.TRANS64.TRYWAIT P0, [R2+URZ+0xa0], R5 ;  /* 0x0000a005020075a7 */ /* 0x0044e400080011ff */
[----:B---3--:R-:W-:Y:S05]  /*7c80*/  @!P0 NANOSLEEP.SYNCS 0x989680 ;  /* 0x009896800000895d */ /* 0x008fea0003900000 */
[----:B------:R-:W3:Y:S02]  /*7c90*/  @!P0 SYNCS.PHASECHK.TRANS64 P0, [R2+URZ+0xa0], R5 ;  /* 0x0000a005020085a7 */ /* 0x000ee400080010ff */
[----:B---3--:R-:W-:Y:S05]  /*7ca0*/  @!P0 BRA `(.L_x_136) ;  /* 0xfffffffc00f08947 */ /* 0x008fea000383ffff */
[----:B------:R-:W-:Y:S05]  /*7cb0*/  BRA `(.L_x_137) ;  /* 0xffffffac00b07947 */ /* 0x000fea000383ffff */
.L_x_51:
[----:B--2---:R2:W3:Y:S02]  /*7cc0*/  SYNCS.PHASECHK.TRANS64.TRYWAIT P1, [R2+URZ+0x90], R4 ;  /* 0x00009004020075a7 */ /* 0x0044e400080211ff */
[----:B---3--:R-:W-:Y:S05]  /*7cd0*/  @!P1 NANOSLEEP.SYNCS 0x989680 ;  /* 0x009896800000995d */ /* 0x008fea0003900000 */
[----:B------:R-:W3:Y:S02]  /*7ce0*/  @!P1 SYNCS.PHASECHK.TRANS64 P1, [R2+URZ+0x90], R4 ;  /* 0x00009004020095a7 */ /* 0x000ee400080210ff */
[----:B---3--:R-:W-:Y:S05]  /*7cf0*/  @!P1 BRA `(.L_x_51) ;  /* 0xfffffffc00f09947 */ /* 0x008fea000383ffff */
[----:B------:R-:W-:Y:S05]  /*7d00*/  BRA `(.L_x_138) ;  /* 0xffffffac00e07947 */ /* 0x000fea000383ffff */
.L_x_54:
[----:B------:R-:W-:-:S07]  /*7d10*/  MOV R0, UR4 ;  /* 0x0000000400007c02 */ /* 0x000fce0008000f00 */
.L_x_139:
[----:B--2---:R2:W3:Y:S02]  /*7d20*/  SYNCS.PHASECHK.TRANS64.TRYWAIT P0, [R0+URZ+0xa0], R2 ;  /* 0x0000a002000075a7 */ /* 0x0044e400080011ff */
[----:B---3--:R-:W-:Y:S05]  /*7d30*/  @!P0 NANOSLEEP.SYNCS 0x989680 ;  /* 0x009896800000895d */ /* 0x008fea0003900000 */
[----:B------:R-:W3:Y:S02]  /*7d40*/  @!P0 SYNCS.PHASECHK.TRANS64 P0, [R0+URZ+0xa0], R2 ;  /* 0x0000a002000085a7 */ /* 0x000ee400080010ff */
[----:B---3--:R-:W-:Y:S05]  /*7d50*/  @!P0 BRA `(.L_x_139) ;  /* 0xfffffffc00f08947 */ /* 0x008fea000383ffff */
[----:B------:R-:W-:Y:S05]  /*7d60*/  BRA `(.L_x_53) ;  /* 0xffffffb000347947 */ /* 0x000fea000383ffff */
.L_x_61:
[----:B-1----:R1:W2:Y:S02]  /*7d70*/  SYNCS.PHASECHK.TRANS64.TRYWAIT P1, [R0+URZ+0x90], R2 ;  /* 0x00009002000075a7 */ /* 0x0022a400080211ff */
[----:B--2---:R-:W-:Y:S05]  /*7d80*/  @!P1 NANOSLEEP.SYNCS 0x989680 ;  /* 0x009896800000995d */ /* 0x004fea0003900000 */
[----:B------:R-:W2:Y:S02]  /*7d90*/  @!P1 SYNCS.PHASECHK.TRANS64 P1, [R0+URZ+0x90], R2 ;  /* 0x00009002000095a7 */ /* 0x000ea400080210ff */
[----:B--2---:R-:W-:Y:S05]  /*7da0*/  @!P1 BRA `(.L_x_61) ;  /* 0xfffffffc00f09947 */ /* 0x004fea000383ffff */
[----:B------:R-:W-:Y:S05]  /*7db0*/  BRA `(.L_x_140) ;  /* 0xffffffb400a87947 */ /* 0x000fea000383ffff */
.L_x_62:
[----:B------:R-:W-:-:S07]  /*7dc0*/  MOV R2, UR31 ;  /* 0x0000001f00027c02 */ /* 0x000fce0008000f00 */
.L_x_141:
[----:B-1----:R1:W2:Y:S02]  /*7dd0*/  SYNCS.PHASECHK.TRANS64.TRYWAIT P0, [R2+URZ+0xd0], R0 ;  /* 0x0000d000020075a7 */ /* 0x0022a400080011ff */
[----:B--2---:R-:W-:Y:S05]  /*7de0*/  @!P0 NANOSLEEP.SYNCS 0x989680 ;  /* 0x009896800000895d */ /* 0x004fea0003900000 */
[----:B------:R-:W2:Y:S02]  /*7df0*/  @!P0 SYNCS.PHASECHK.TRANS64 P0, [R2+URZ+0xd0], R0 ;  /* 0x0000d000020085a7 */ /* 0x000ea400080010ff */
[----:B--2---:R-:W-:Y:S05]  /*7e00*/  @!P0 BRA `(.L_x_141) ;  /* 0xfffffffc00f08947 */ /* 0x004fea000383ffff */
[----:B------:R-:W-:Y:S05]  /*7e10*/  BRA `(.L_x_142) ;  /* 0xffffffb400f87947 */ /* 0x000fea000383ffff */
.L_x_65:
[----:B------:R-:W-:Y:S07]  /*7e20*/  MOV R0, UR5 ;  /* 0x0000000500007c02 */ /* 0x000fee0008000f00 */
.L_x_143:
[----:B-1----:R1:W2:Y:S02]  /*7e30*/  SYNCS.PHASECHK.TRANS64.TRYWAIT P0, [R0+URZ], R2 ;  /* 0x00000002000075a7 */ /* 0x0022a400080011ff */
[----:B--2---:R-:W-:Y:S05]  /*7e40*/  @!P0 NANOSLEEP.SYNCS 0x989680 ;  /* 0x009896800000895d */ /* 0x004fea0003900000 */
[----:B------:R-:W2:Y:S02]  /*7e50*/  @!P0 SYNCS.PHASECHK.TRANS64 P0, [R0+URZ], R2 ;  /* 0x00000002000085a7 */ /* 0x000ea400080010ff */
[----:B--2---:R-:W-:Y:S05]  /*7e60*/  @!P0 BRA `(.L_x_143) ;  /* 0xfffffffc00f08947 */ /* 0x004fea000383ffff */
[----:B------:R-:W-:Y:S05]  /*7e70*/  BRA `(.L_x_64) ;  /* 0xffffffb800147947 */ /* 0x000fea000383ffff */
.L_x_68:
[----:B------:R-:W-:-:S07]  /*7e80*/  MOV R0, UR4 ;  /* 0x0000000400007c02 */ /* 0x000fce0008000f00 */
.L_x_144:
[----:B--2---:R2:W4:Y:S02]  /*7e90*/  SYNCS.PHASECHK.TRANS64.TRYWAIT P0, [R0+URZ], R2 ;  /* 0x00000002000075a7 */ /* 0x00452400080011ff */
[----:B----4-:R-:W-:Y:S05]  /*7ea0*/  @!P0 NANOSLEEP.SYNCS 0x989680 ;  /* 0x009896800000895d */ /* 0x010fea0003900000 */
[----:B------:R-:W4:Y:S02]  /*7eb0*/  @!P0 SYNCS.PHASECHK.TRANS64 P0, [R0+URZ], R2 ;  /* 0x00000002000085a7 */ /* 0x000f2400080010ff */
[----:B----4-:R-:W-:Y:S05]  /*7ec0*/  @!P0 BRA `(.L_x_144) ;  /* 0xfffffffc00f08947 */ /* 0x010fea000383ffff */
[----:B------:R-:W-:Y:S05]  /*7ed0*/  BRA `(.L_x_145) ;  /* 0xffffffb800f07947 */ /* 0x000fea000383ffff */
.L_x_69:
[----:B------:R-:W-:-:S07]  /*7ee0*/  MOV R0, UR5 ;  /* 0x0000000500007c02 */ /* 0x000fce0008000f00 */
.L_x_146:
[----:B-1----:R1:W2:Y:S02]  /*7ef0*/  SYNCS.PHASECHK.TRANS64.TRYWAIT P0, [R0+URZ], R3 ;  /* 0x00000003000075a7 */ /* 0x0022a400080011ff */
[----:B--2---:R-:W-:Y:S05]  /*7f00*/  @!P0 NANOSLEEP.SYNCS 0x989680 ;  /* 0x009896800000895d */ /* 0x004fea0003900000 */
[----:B------:R-:W2:Y:S02]  /*7f10*/  @!P0 SYNCS.PHASECHK.TRANS64 P0, [R0+URZ], R3 ;  /* 0x00000003000085a7 */ /* 0x000ea400080010ff */
[----:B--2---:R-:W-:Y:S05]  /*7f20*/  @!P0 BRA `(.L_x_146) ;  /* 0xfffffffc00f08947 */ /* 0x004fea000383ffff */
[----:B------:R-:W-:Y:S05]  /*7f30*/  BRA `(.L_x_147) ;  /* 0xffffffb800fc7947 */ /* 0x000fea000383ffff */
.L_x_70:
[----:B------:R-:W-:-:S07]  /*7f40*/  MOV R0, UR5 ;  /* 0x0000000500007c02 */ /* 0x000fce0008000f00 */
.L_x_148:
[----:B-1----:R1:W2:Y:S02]  /*7f50*/  SYNCS.PHASECHK.TRANS64.TRYWAIT P0, [R0+URZ], R3 ;  /* 0x00000003000075a7 */ /* 0x0022a400080011ff */
[----:B--2---:R-:W-:Y:S05]  /*7f60*/  @!P0 NANOSLEEP.SYNCS 0x989680 ;  /* 0x009896800000895d */ /* 0x004fea0003900000 */
[----:B------:R-:W2:Y:S02]  /*7f70*/  @!P0 SYNCS.PHASECHK.TRANS64 P0, [R0+URZ], R3 ;  /* 0x00000003000085a7 */ /* 0x000ea400080010ff */
[----:B--2---:R-:W-:Y:S05]  /*7f80*/  @!P0 BRA `(.L_x_148) ;  /* 0xfffffffc00f08947 */ /* 0x004fea000383ffff */
[----:B------:R-:W-:Y:S05]  /*7f90*/  BRA `(.L_x_149) ;  /* 0xffffffbc00087947 */ /* 0x000fea000383ffff */
.L_x_71:
[----:B-1----:R-:W-:-:S07]  /*7fa0*/  MOV R0, UR4 ;  /* 0x0000000400007c02 */ /* 0x002fce0008000f00 */
.L_x_150:
[----:B-1----:R1:W2:Y:S02]  /*7fb0*/  SYNCS.PHASECHK.TRANS64.TRYWAIT P0, [R0+URZ], R2 ;  /* 0x00000002000075a7 */ /* 0x0022a400080011ff */
[----:B--2---:R-:W-:Y:S05]  /*7fc0*/  @!P0 NANOSLEEP.SYNCS 0x989680 ;  /* 0x009896800000895d */ /* 0x004fea0003900000 */
[----:B------:R-:W2:Y:S02]  /*7fd0*/  @!P0 SYNCS.PHASECHK.TRANS64 P0, [R0+URZ], R2 ;  /* 0x00000002000085a7 */ /* 0x000ea400080010ff */
[----:B--2---:R-:W-:Y:S05]  /*7fe0*/  @!P0 BRA `(.L_x_150) ;  /* 0xfffffffc00f08947 */ /* 0x004fea000383ffff */
[----:B------:R-:W-:Y:S05]  /*7ff0*/  BRA `(.L_x_151) ;  /* 0xffffffbc00147947 */ /* 0x000fea000383ffff */
.L_x_76:
[----:B--2---:R2:W3:Y:S02]  /*8000*/  SYNCS.PHASECHK.TRANS64.TRYWAIT P0, [R8+URZ+0x90], R0 ;  /* 0x00009000080075a7 */ /* 0x0044e400080011ff */
[----:B---3--:R-:W-:Y:S05]  /*8010*/  @!P0 NANOSLEEP.SYNCS 0x989680 ;  /* 0x009896800000895d */ /* 0x008fea0003900000 */
[----:B------:R-:W3:Y:S02]  /*8020*/  @!P0 SYNCS.PHASECHK.TRANS64 P0, [R8+URZ+0x90], R0 ;  /* 0x00009000080085a7 */ /* 0x000ee400080010ff */
[----:B---3--:R-:W-:Y:S05]  /*8030*/  @!P0 BRA `(.L_x_76) ;  /* 0xfffffffc00f08947 */ /* 0x008fea000383ffff */
[----:B------:R-:W-:Y:S05]  /*8040*/  BRA `(.L_x_152) ;  /* 0xffffffc000387947 */ /* 0x000fea000383ffff */
.L_x_79:
[----:B--2---:R-:W-:Y:S07]  /*8050*/  MOV R0, UR24 ;  /* 0x0000001800007c02 */ /* 0x004fee0008000f00 */
.L_x_153:
[----:B--2---:R2:W3:Y:S02]  /*8060*/  SYNCS.PHASECHK.TRANS64.TRYWAIT P1, [R0+URZ+0x88], R2 ;  /* 0x00008802000075a7 */ /* 0x0044e400080211ff */
[----:B---3--:R-:W-:Y:S05]  /*8070*/  @!P1 NANOSLEEP.SYNCS 0x989680 ;  /* 0x009896800000995d */ /* 0x008fea0003900000 */
[----:B------:R-:W3:Y:S02]  /*8080*/  @!P1 SYNCS.PHASECHK.TRANS64 P1, [R0+URZ+0x88], R2 ;  /* 0x00008802000095a7 */ /* 0x000ee400080210ff */
[----:B---3--:R-:W-:Y:S05]  /*8090*/  @!P1 BRA `(.L_x_153) ;  /* 0xfffffffc00f09947 */ /* 0x008fea000383ffff */
[----:B------:R-:W-:Y:S05]  /*80a0*/  BRA `(.L_x_78) ;  /* 0xffffffc400b07947 */ /* 0x000fea000383ffff */
.L_x_82:
[----:B------:R-:W-:Y:S07]  /*80b0*/  MOV R0, UR4 ;  /* 0x0000000400007c02 */ /* 0x000fee0008000f00 */
.L_x_154:
[----:B--2---:R2:W3:Y:S02]  /*80c0*/  SYNCS.PHASECHK.TRANS64.TRYWAIT P0, [R0+URZ+0x68], R2 ;  /* 0x00006802000075a7 */ /* 0x0044e400080011ff */
[----:B---3--:R-:W-:Y:S05]  /*80d0*/  @!P0 NANOSLEEP.SYNCS 0x989680 ;  /* 0x009896800000895d */ /* 0x008fea0003900000 */
[----:B------:R-:W3:Y:S02]  /*80e0*/  @!P0 SYNCS.PHASECHK.TRANS64 P0, [R0+URZ+0x68], R2 ;  /* 0x00006802000085a7 */ /* 0x000ee400080010ff */
[----:B---3--:R-:W-:Y:S05]  /*80f0*/  @!P0 BRA `(.L_x_154) ;  /* 0xfffffffc00f08947 */ /* 0x008fea000383ffff */
[----:B------:R-:W-:Y:S05]  /*8100*/  BRA `(.L_x_155) ;  /* 0xffffffc8000c7947 */ /* 0x000fea000383ffff */
.L_x_83:
[----:B------:R-:W-:Y:S07]  /*8110*/  MOV R2, UR5 ;  /* 0x0000000500027c02 */ /* 0x000fee0008000f00 */
.L_x_156:
[----:B--2---:R2:W3:Y:S02]  /*8120*/  SYNCS.PHASECHK.TRANS64.TRYWAIT P0, [R2+URZ+0x68], R0 ;  /* 0x00006800020075a7 */ /* 0x0044e400080011ff */
[----:B---3--:R-:W-:Y:S05]  /*8130*/  @!P0 NANOSLEEP.SYNCS 0x989680 ;  /* 0x009896800000895d */ /* 0x008fea0003900000 */
[----:B------:R-:W3:Y:S02]  /*8140*/  @!P0 SYNCS.PHASECHK.TRANS64 P0, [R2+URZ+0x68], R0 ;  /* 0x00006800020085a7 */ /* 0x000ee400080010ff */
[----:B---3--:R-:W-:Y:S05]  /*8150*/  @!P0 BRA `(.L_x_156) ;  /* 0xfffffffc00f08947 */ /* 0x008fea000383ffff */
[----:B------:R-:W-:Y:S05]  /*8160*/  BRA `(.L_x_157) ;  /* 0xffffffc800747947 */ /* 0x000fea000383ffff */
.L_x_85:
[----:B------:R-:W-:-:S07]  /*8170*/  MOV R0, UR4 ;  /* 0x0000000400007c02 */ /* 0x000fce0008000f00 */
.L_x_158:
[----:B---3--:R3:W4:Y:S02]  /*8180*/  SYNCS.PHASECHK.TRANS64.TRYWAIT P0, [R0+URZ], R2 ;  /* 0x00000002000075a7 */ /* 0x00872400080011ff */
[----:B----4-:R-:W-:Y:S05]  /*8190*/  @!P0 NANOSLEEP.SYNCS 0x989680 ;  /* 0x009896800000895d */ /* 0x010fea0003900000 */
[----:B------:R-:W4:Y:S02]  /*81a0*/  @!P0 SYNCS.PHASECHK.TRANS64 P0, [R0+URZ], R2 ;  /* 0x00000002000085a7 */ /* 0x000f2400080010ff */
[----:B----4-:R-:W-:Y:S05]  /*81b0*/  @!P0 BRA `(.L_x_158) ;  /* 0xfffffffc00f08947 */ /* 0x010fea000383ffff */
[----:B------:R-:W-:Y:S05]  /*81c0*/  BRA `(.L_x_159) ;  /* 0xffffffcc00087947 */ /* 0x000fea000383ffff */
.L_x_86:
[----:B------:R-:W-:-:S07]  /*81d0*/  MOV R0, UR5 ;  /* 0x0000000500007c02 */ /* 0x000fce0008000f00 */
.L_x_160:
[----:B--2---:R2:W3:Y:S02]  /*81e0*/  SYNCS.PHASECHK.TRANS64.TRYWAIT P0, [R0+URZ], R2 ;  /* 0x00000002000075a7 */ /* 0x0044e400080011ff */
[----:B---3--:R-:W-:Y:S05]  /*81f0*/  @!P0 NANOSLEEP.SYNCS 0x989680 ;  /* 0x009896800000895d */ /* 0x008fea0003900000 */
[----:B------:R-:W3:Y:S02]  /*8200*/  @!P0 SYNCS.PHASECHK.TRANS64 P0, [R0+URZ], R2 ;  /* 0x00000002000085a7 */ /* 0x000ee400080010ff */
[----:B---3--:R-:W-:Y:S05]  /*8210*/  @!P0 BRA `(.L_x_160) ;  /* 0xfffffffc00f08947 */ /* 0x008fea000383ffff */
[----:B------:R-:W-:Y:S05]  /*8220*/  BRA `(.L_x_161) ;  /* 0xffffffcc00147947 */ /* 0x000fea000383ffff */
.L_x_88:
[----:B-1----:R1:W2:Y:S02]  /*8230*/  SYNCS.PHASECHK.TRANS64.TRYWAIT P0, [R0+URZ+0x90], R2 ;  /* 0x00009002000075a7 */ /* 0x0022a400080011ff */
[----:B--2---:R-:W-:Y:S05]  /*8240*/  @!P0 NANOSLEEP.SYNCS 0x989680 ;  /* 0x009896800000895d */ /* 0x004fea0003900000 */
[----:B------:R-:W2:Y:S02]  /*8250*/  @!P0 SYNCS.PHASECHK.TRANS64 P0, [R0+URZ+0x90], R2 ;  /* 0x00009002000085a7 */ /* 0x000ea400080010ff */
[----:B--2---:R-:W-:Y:S05]  /*8260*/  @!P0 BRA `(.L_x_88) ;  /* 0xfffffffc00f08947 */ /* 0x004fea000383ffff */
[----:B------:R-:W-:Y:S05]  /*8270*/  BRA `(.L_x_162) ;  /* 0xffffffd000047947 */ /* 0x000fea000383ffff */
.L_x_98:
[----:B-1----:R1:W3:Y:S02]  /*8280*/  SYNCS.PHASECHK.TRANS64.TRYWAIT P1, [R2+URZ+0x50], R0 ;  /* 0x00005000020075a7 */ /* 0x0022e400080211ff */
[----:B---3--:R-:W-:Y:S05]  /*8290*/  @!P1 NANOSLEEP.SYNCS 0x989680 ;  /* 0x009896800000995d */ /* 0x008fea0003900000 */
[----:B------:R-:W3:Y:S02]  /*82a0*/  @!P1 SYNCS.PHASECHK.TRANS64 P1, [R2+URZ+0x50], R0 ;  /* 0x00005000020095a7 */ /* 0x000ee400080210ff */
[----:B---3--:R-:W-:Y:S05]  /*82b0*/  @!P1 BRA `(.L_x_98) ;  /* 0xfffffffc00f09947 */ /* 0x008fea000383ffff */
[----:B------:R-:W-:Y:S05]  /*82c0*/  BRA `(.L_x_97) ;  /* 0xffffffdc00847947 */ /* 0x000fea000383ffff */
.L_x_100:
[----:B--2---:R2:W3:Y:S02]  /*82d0*/  SYNCS.PHASECHK.TRANS64.TRYWAIT P0, [R71+URZ+0xb0], R3 ;  /* 0x0000b003470075a7 */ /* 0x0044e400080011ff */
[----:B---3--:R-:W-:Y:S05]  /*82e0*/  @!P0 NANOSLEEP.SYNCS 0x989680 ;  /* 0x009896800000895d */ /* 0x008fea0003900000 */
[----:B------:R-:W3:Y:S02]  /*82f0*/  @!P0 SYNCS.PHASECHK.TRANS64 P0, [R71+URZ+0xb0], R3 ;  /* 0x0000b003470085a7 */ /* 0x000ee400080010ff */
[----:B---3--:R-:W-:Y:S05]  /*8300*/  @!P0 BRA `(.L_x_100) ;  /* 0xfffffffc00f08947 */ /* 0x008fea000383ffff */
[----:B------:R-:W-:Y:S05]  /*8310*/  BRA `(.L_x_99) ;  /* 0xffffffdc00fc7947 */ /* 0x000fea000383ffff */
.L_x_111:
[----:B-1----:R1:W2:Y:S02]  /*8320*/  SYNCS.PHASECHK.TRANS64.TRYWAIT P0, [R2+URZ+0x50], R74 ;  /* 0x0000504a020075a7 */ /* 0x0022a400080011ff */
[----:B--2---:R-:W-:Y:S05]  /*8330*/  @!P0 NANOSLEEP.SYNCS 0x989680 ;  /* 0x009896800000895d */ /* 0x004fea0003900000 */
[----:B------:R-:W2:Y:S02]  /*8340*/  @!P0 SYNCS.PHASECHK.TRANS64 P0, [R2+URZ+0x50], R74 ;  /* 0x0000504a020085a7 */ /* 0x000ea400080010ff */
[----:B--2---:R-:W-:Y:S05]  /*8350*/  @!P0 BRA `(.L_x_111) ;  /* 0xfffffffc00f08947 */ /* 0x004fea000383ffff */
[----:B------:R-:W-:Y:S05]  /*8360*/  BRA `(.L_x_110) ;  /* 0xffffffe800487947 */ /* 0x000fea000383ffff */
        .weak           $__internal_0_$__cuda_sm10x_tcgen05_guardrail_trap_col_being_dealloced_not_returned_by_alloc
        .type           $__internal_0_$__cuda_sm10x_tcgen05_guardrail_trap_col_being_dealloced_not_returned_by_alloc,@function
        .size           $__internal_0_$__cuda_sm10x_tcgen05_guardrail_trap_col_being_dealloced_not_returned_by_alloc,($__internal_1_$__cuda_sm10x_tcgen05_guardrail_trap_phase_invalid_during_alloc - $__internal_0_$__cuda_sm10x_tcgen05_guardrail_trap_col_being_dealloced_not_returned_by_alloc)
$__internal_0_$__cuda_sm10x_tcgen05_guardrail_trap_col_being_dealloced_not_returned_by_alloc:
[----:B------:R-:W-:Y:S05]  /*8370*/  BPT.TRAP 0x1 ;  /* 0x000000040000795c */ /* 0x000fea0000300000 */
[----:B------:R-:W-:-:S04]  /*8380*/  HFMA2 R3, -RZ, RZ, 0, 0 ;  /* 0x00000000ff037431 */ /* 0x000fc800000001ff */
[----:B------:R-:W-:Y:S05]  /*8390*/  RET.REL.NODEC R2 `(_ZN7cutlass13device_kernelINS_4gemm6kernel13GemmUniversalIN4cute5tupleIJiiiiEEENS1_10collective13CollectiveMmaINS1_35MainloopSm100TmaUmmaWarpSpecializedILi5ELi2ELi4ENS5_IJNS4_1CILi2EEENSA_ILi1EEESC_EEEEENS5_IJNSA_ILi64EEESF_NSA_ILi32EEEEEENS_10tfloat32_tENS5_IJlSC_lEEESI_SJ_NS4_8TiledMMAINS4_8MMA_AtomIJNS4_17SM100_MMA_TF32_SSISI_SI_fLi64ELi64ELNS4_4UMMA5MajorE0ELSO_0ELNSN_7ScaleInE0ELSP_0EEEEEENS4_6LayoutINS5_IJSC_SC_SC_EEENS5_IJNSA_ILi0EEESU_SU_EEEEENS5_IJNS4_10UnderscoreESX_SX_EEEEENS4_13SM90_TMA_LOADENS4_14ComposedLayoutINS4_7SwizzleILi3ELi4ELi3EEENS4_18smem_ptr_flag_bitsILi32EEENSS_INS5_IJNSA_ILi8EEESG_EEENS5_IJSG_SC_EEEEEEEvNS4_8identityENS4_23SM90_TMA_LOAD_MULTICASTES1A_vS1B_EENS_8epilogue10collective18CollectiveEpilogueINS1E_23Sm100TmaWarpSpecializedILi3ELi2ELi16ELb1ELb0EEEJSH_NS5_IJNSS_ISF_SC_EENSS_ISG_SC_EEEEESI_SJ_SI_SJ_NS1E_6fusion15FusionCallbacksIS1I_NS1M_17LinearCombinationISI_fSI_fLNS_15FloatRoundStyleE2EEESH_S1L_JEEENS4_5SM1004TMEM4LOAD26SM100_TMEM_LOAD_16dp128b8xES10_S1A_NS4_17SM75_U32x4_LDSM_NENS4_14SM90_TMA_STOREES1A_NS4_17SM90_U32x4_STSM_NENS4_39AutoVectorizingCopyWithAssumedAlignmentILi128EEEEEEvvEEEEvNT_6ParamsE) ;  /* 0xffffff7c02187950 */ /* 0x000fea0003c3ffff */
        .weak           $__internal_1_$__cuda_sm10x_tcgen05_guardrail_trap_phase_invalid_during_alloc
        .type           $__internal_1_$__cuda_sm10x_tcgen05_guardrail_trap_phase_invalid_during_alloc,@function
        .size           $__internal_1_$__cuda_sm10x_tcgen05_guardrail_trap_phase_invalid_during_alloc,($__internal_2_$__cuda_sm10x_tcgen05_guardrail_trap_unallocated_columns_being_dealloced - $__internal_1_$__cuda_sm10x_tcgen05_guardrail_trap_phase_invalid_during_alloc)
$__internal_1_$__cuda_sm10x_tcgen05_guardrail_trap_phase_invalid_during_alloc:
[----:B------:R-:W-:Y:S05]  /*83a0*/  BPT.TRAP 0x1 ;  /* 0x000000040000795c */ /* 0x000fea0000300000 */
[----:B------:R-:W-:-:S04]  /*83b0*/  MOV R5, 0x0 ;  /* 0x0000000000057802 */ /* 0x000fc80000000f00 */
[----:B------:R-:W-:Y:S05]  /*83c0*/  RET.REL.NODEC R4 `(_ZN7cutlass13device_kernelINS_4gemm6kernel13GemmUniversalIN4cute5tupleIJiiiiEEENS1_10collective13CollectiveMmaINS1_35MainloopSm100TmaUmmaWarpSpecializedILi5ELi2ELi4ENS5_IJNS4_1CILi2EEENSA_ILi1EEESC_EEEEENS5_IJNSA_ILi64EEESF_NSA_ILi32EEEEEENS_10tfloat32_tENS5_IJlSC_lEEESI_SJ_NS4_8TiledMMAINS4_8MMA_AtomIJNS4_17SM100_MMA_TF32_SSISI_SI_fLi64ELi64ELNS4_4UMMA5MajorE0ELSO_0ELNSN_7ScaleInE0ELSP_0EEEEEENS4_6LayoutINS5_IJSC_SC_SC_EEENS5_IJNSA_ILi0EEESU_SU_EEEEENS5_IJNS4_10UnderscoreESX_SX_EEEEENS4_13SM90_TMA_LOADENS4_14ComposedLayoutINS4_7SwizzleILi3ELi4ELi3EEENS4_18smem_ptr_flag_bitsILi32EEENSS_INS5_IJNSA_ILi8EEESG_EEENS5_IJSG_SC_EEEEEEEvNS4_8identityENS4_23SM90_TMA_LOAD_MULTICASTES1A_vS1B_EENS_8epilogue10collective18CollectiveEpilogueINS1E_23Sm100TmaWarpSpecializedILi3ELi2ELi16ELb1ELb0EEEJSH_NS5_IJNSS_ISF_SC_EENSS_ISG_SC_EEEEESI_SJ_SI_SJ_NS1E_6fusion15FusionCallbacksIS1I_NS1M_17LinearCombinationISI_fSI_fLNS_15FloatRoundStyleE2EEESH_S1L_JEEENS4_5SM1004TMEM4LOAD26SM100_TMEM_LOAD_16dp128b8xES10_S1A_NS4_17SM75_U32x4_LDSM_NENS4_14SM90_TMA_STOREES1A_NS4_17SM90_U32x4_STSM_NENS4_39AutoVectorizingCopyWithAssumedAlignmentILi128EEEEEEvvEEEEvNT_6ParamsE) ;  /* 0xffffff7c040c7950 */ /* 0x000fea0003c3ffff */
        .weak           $__internal_2_$__cuda_sm10x_tcgen05_guardrail_trap_unallocated_columns_being_dealloced
        .type           $__internal_2_$__cuda_sm10x_tcgen05_guardrail_trap_unallocated_columns_being_dealloced,@function
        .size           $__internal_2_$__cuda_sm10x_tcgen05_guardrail_trap_unallocated_columns_being_dealloced,(.L_x_164 - $__internal_2_$__cuda_sm10x_tcgen05_guardrail_trap_unallocated_columns_being_dealloced)
$__internal_2_$__cuda_sm10x_tcgen05_guardrail_trap_unallocated_columns_being_dealloced:
[----:B------:R-:W-:Y:S05]  /*83d0*/  BPT.TRAP 0x1 ;  /* 0x000000040000795c */ /* 0x000fea0000300000 */
[----:B------:R-:W-:-:S04]  /*83e0*/  HFMA2 R3, -RZ, RZ, 0, 0 ;  /* 0x00000000ff037431 */ /* 0x000fc800000001ff */
[----:B------:R-:W-:Y:S05]  /*83f0*/  RET.REL.NODEC R2 `(_ZN7cutlass13device_kernelINS_4gemm6kernel13GemmUniversalIN4cute5tupleIJiiiiEEENS1_10collective13CollectiveMmaINS1_35MainloopSm100TmaUmmaWarpSpecializedILi5ELi2ELi4ENS5_IJNS4_1CILi2EEENSA_ILi1EEESC_EEEEENS5_IJNSA_ILi64EEESF_NSA_ILi32EEEEEENS_10tfloat32_tENS5_IJlSC_lEEESI_SJ_NS4_8TiledMMAINS4_8MMA_AtomIJNS4_17SM100_MMA_TF32_SSISI_SI_fLi64ELi64ELNS4_4UMMA5MajorE0ELSO_0ELNSN_7ScaleInE0ELSP_0EEEEEENS4_6LayoutINS5_IJSC_SC_SC_EEENS5_IJNSA_ILi0EEESU_SU_EEEEENS5_IJNS4_10UnderscoreESX_SX_EEEEENS4_13SM90_TMA_LOADENS4_14ComposedLayoutINS4_7SwizzleILi3ELi4ELi3EEENS4_18smem_ptr_flag_bitsILi32EEENSS_INS5_IJNSA_ILi8EEESG_EEENS5_IJSG_SC_EEEEEEEvNS4_8identityENS4_23SM90_TMA_LOAD_MULTICASTES1A_vS1B_EENS_8epilogue10collective18CollectiveEpilogueINS1E_23Sm100TmaWarpSpecializedILi3ELi2ELi16ELb1ELb0EEEJSH_NS5_IJNSS_ISF_SC_EENSS_ISG_SC_EEEEESI_SJ_SI_SJ_NS1E_6fusion15FusionCallbacksIS1I_NS1M_17LinearCombinationISI_fSI_fLNS_15FloatRoundStyleE2EEESH_S1L_JEEENS4_5SM1004TMEM4LOAD26SM100_TMEM_LOAD_16dp128b8xES10_S1A_NS4_17SM75_U32x4_LDSM_NENS4_14SM90_TMA_STOREES1A_NS4_17SM90_U32x4_STSM_NENS4_39AutoVectorizingCopyWithAssumedAlignmentILi128EEEEEEvvEEEEvNT_6ParamsE) ;  /* 0xffffff7c02007950 */ /* 0x000fea0003c3ffff */
.L_x_163:
[----:B------:R-:W-:-:S00]  /*8400*/  BRA `(.L_x_163) ;  /* 0xfffffffc00fc7947 */ /* 0x000fc0000383ffff */
[----:B------:R-:W-:-:S00]  /*8410*/  NOP ;  /* 0x0000000000007918 */ /* 0x000fc00000000000 */
        /* <DEDUP_REMOVED lines=14> */
.L_x_164:


//--------------------- .nv.global.init           --------------------------
	.section	.nv.global.init,"aw",@progbits
.nv.global.init:
	.type		$str$27,@object
	.size		$str$27,($str$28 - $str$27)
$str$27:
        /*0000*/ 	.byte	0x28, 0x61, 0x64, 0x64, 0x72, 0x65, 0x73, 0x73, 0x20, 0x26, 0x20, 0x6d, 0x61, 0x73, 0x6b, 0x29
        /*0010*/ 	.byte	0x20, 0x3d, 0x3d, 0x20, 0x30, 0x00
	.type		$str$28,@object
	.size		$str$28,($str$26 - $str$28)
$str$28:
        /*0016*/ 	.byte	0x2f, 0x74, 0x6d, 0x70, 0x2f, 0x63, 0x75, 0x74, 0x6c, 0x61, 0x73, 0x73, 0x5f, 0x73, 0x77, 0x65
        /*0026*/ 	.byte	0x65, 0x70, 0x5f, 0x73, 0x72, 0x63, 0x2f, 0x69, 0x6e, 0x63, 0x6c, 0x75, 0x64, 0x65, 0x2f, 0x63
        /*0036*/ 	.byte	0x75, 0x74, 0x65, 0x2f, 0x70, 0x6f, 0x69, 0x6e, 0x74, 0x65, 0x72, 0x5f, 0x66, 0x6c, 0x61, 0x67
        /*0046*/ 	.byte	0x67, 0x65, 0x64, 0x2e, 0x68, 0x70, 0x70, 0x00
	.type		$str$26,@object
	.size		$str$26,($str$25 - $str$26)
$str$26:
        /*004e*/ 	.byte	0x2f, 0x74, 0x6d, 0x70, 0x2f, 0x63, 0x75, 0x74, 0x6c, 0x61, 0x73, 0x73, 0x5f, 0x73, 0x77, 0x65
        /*005e*/ 	.byte	0x65, 0x70, 0x5f, 0x73, 0x72, 0x63, 0x2f, 0x69, 0x6e, 0x63, 0x6c, 0x75, 0x64, 0x65, 0x2f, 0x63
        /*006e*/ 	.byte	0x75, 0x74, 0x65, 0x2f, 0x61, 0x74, 0x6f, 0x6d, 0x2f, 0x63, 0x6f, 0x70, 0x79, 0x5f, 0x74, 0x72
        /*007e*/ 	.byte	0x61, 0x69, 0x74, 0x73, 0x5f, 0x73, 0x6d, 0x31, 0x30, 0x30, 0x2e, 0x68, 0x70, 0x70, 0x00
	.type		$str$25,@object
	.size		$str$25,(__unnamed_1 - $str$25)
$str$25:
        /*008d*/ 	.byte	0x28, 0x28, 0x75, 0x69, 0x6e, 0x74, 0x33, 0x32, 0x5f, 0x74, 0x28, 0x74, 0x68, 0x72, 0x65, 0x61
        /*009d*/ 	.byte	0x64, 0x49, 0x64, 0x78, 0x2e, 0x78, 0x29, 0x20, 0x2f, 0x20, 0x33, 0x32, 0x29, 0x20, 0x25, 0x20
        /*00ad*/ 	.byte	0x34, 0x29, 0x20, 0x3d, 0x3d, 0x20, 0x28, 0x28, 0x28, 0x74, 0x6d, 0x65, 0x6d, 0x5f, 0x61, 0x64
        /*00bd*/ 	.byte	0x64, 0x72, 0x20, 0x3e, 0x3e, 0x20, 0x31, 0x36, 0x29, 0x20, 0x2f, 0x20, 0x33, 0x32, 0x29, 0x20
        /*00cd*/ 	.byte	0x25, 0x20, 0x34, 0x29, 0x00
	.type		__unnamed_1,@object
	.size		__unnamed_1,(__unnamed_2 - __unnamed_1)
__unnamed_1:
        /*00d2*/ 	.byte	0x61, 0x75, 0x74, 0x6f, 0x20, 0x63, 0x75, 0x74, 0x65, 0x3a, 0x3a, 0x61, 0x73, 0x5f, 0x70, 0x6f
        /* <DEDUP_REMOVED lines=24> */
        /*0262*/ 	.byte	0x30, 0x34, 0x38, 0x3e, 0x3e, 0x3e, 0x3e, 0x5d, 0x00
	.type		__unnamed_2,@object
	.size		__unnamed_2,(.L_2 - __unnamed_2)
__unnamed_2:
        /* <DEDUP_REMOVED lines=45> */
        /*053b*/ 	.byte	0x3e, 0x3e, 0x3e, 0x5d, 0x00
.L_2:


//--------------------- .nv.shared._ZN7cutlass13device_kernelINS_4gemm6kernel13GemmUniversalIN4cute5tupleIJiiiiEEENS1_10collective13CollectiveMmaINS1_35MainloopSm100TmaUmmaWarpSpecializedILi5ELi2ELi4ENS5_IJNS4_1CILi2EEENSA_ILi1EEESC_EEEEENS5_IJNSA_ILi64EEESF_NSA_ILi32EEEEEENS_10tfloat32_tENS5_IJlSC_lEEESI_SJ_NS4_8TiledMMAINS4_8MMA_AtomIJNS4_17SM100_MMA_TF32_SSISI_SI_fLi64ELi64ELNS4_4UMMA5MajorE0ELSO_0ELNSN_7ScaleInE0ELSP_0EEEEEENS4_6LayoutINS5_IJSC_SC_SC_EEENS5_IJNSA_ILi0EEESU_SU_EEEEENS5_IJNS4_10UnderscoreESX_SX_EEEEENS4_13SM90_TMA_LOADENS4_14ComposedLayoutINS4_7SwizzleILi3ELi4ELi3EEENS4_18smem_ptr_flag_bitsILi32EEENSS_INS5_IJNSA_ILi8EEESG_EEENS5_IJSG_SC_EEEEEEEvNS4_8identityENS4_23SM90_TMA_LOAD_MULTICASTES1A_vS1B_EENS_8epilogue10collective18CollectiveEpilogueINS1E_23Sm100TmaWarpSpecializedILi3ELi2ELi16ELb1ELb0EEEJSH_NS5_IJNSS_ISF_SC_EENSS_ISG_SC_EEEEESI_SJ_SI_SJ_NS1E_6fusion15FusionCallbacksIS1I_NS1M_17LinearCombinationISI_fSI_fLNS_15FloatRoundStyleE2EEESH_S1L_JEEENS4_5SM1004TMEM4LOAD26SM100_TMEM_LOAD_16dp128b8xES10_S1A_NS4_17SM75_U32x4_LDSM_NENS4_14SM90_TMA_STOREES1A_NS4_17SM90_U32x4_STSM_NENS4_39AutoVectorizingCopyWithAssumedAlignmentILi128EEEEEEvvEEEEvNT_6ParamsE --------------------------
	.section	.nv.shared._ZN7cutlass13device_kernelINS_4gemm6kernel13GemmUniversalIN4cute5tupleIJiiiiEEENS1_10collective13CollectiveMmaINS1_35MainloopSm100TmaUmmaWarpSpecializedILi5ELi2ELi4ENS5_IJNS4_1CILi2EEENSA_ILi1EEESC_EEEEENS5_IJNSA_ILi64EEESF_NSA_ILi32EEEEEENS_10tfloat32_tENS5_IJlSC_lEEESI_SJ_NS4_8TiledMMAINS4_8MMA_AtomIJNS4_17SM100_MMA_TF32_SSISI_SI_fLi64ELi64ELNS4_4UMMA5MajorE0ELSO_0ELNSN_7ScaleInE0ELSP_0EEEEEENS4_6LayoutINS5_IJSC_SC_SC_EEENS5_IJNSA_ILi0EEESU_SU_EEEEENS5_IJNS4_10UnderscoreESX_SX_EEEEENS4_13SM90_TMA_LOADENS4_14ComposedLayoutINS4_7SwizzleILi3ELi4ELi3EEENS4_18smem_ptr_flag_bitsILi32EEENSS_INS5_IJNSA_ILi8EEESG_EEENS5_IJSG_SC_EEEEEEEvNS4_8identityENS4_23SM90_TMA_LOAD_MULTICASTES1A_vS1B_EENS_8epilogue10collective18CollectiveEpilogueINS1E_23Sm100TmaWarpSpecializedILi3ELi2ELi16ELb1ELb0EEEJSH_NS5_IJNSS_ISF_SC_EENSS_ISG_SC_EEEEESI_SJ_SI_SJ_NS1E_6fusion15FusionCallbacksIS1I_NS1M_17LinearCombinationISI_fSI_fLNS_15FloatRoundStyleE2EEESH_S1L_JEEENS4_5SM1004TMEM4LOAD26SM100_TMEM_LOAD_16dp128b8xES10_S1A_NS4_17SM75_U32x4_LDSM_NENS4_14SM90_TMA_STOREES1A_NS4_17SM90_U32x4_STSM_NENS4_39AutoVectorizingCopyWithAssumedAlignmentILi128EEEEEEvvEEEEvNT_6ParamsE,"aw",@nobits
	.sectionflags	@""
	.align	16
	.zero		1024


//--------------------- .nv.shared.reserved.0     --------------------------
	.section	.nv.shared.reserved.0,"aw",@nobits
	.weak		__nv_reservedSMEM_offset_0_alias
	.size		__nv_reservedSMEM_offset_0_alias, 0, 64
	.other		__nv_reservedSMEM_offset_0_alias,@"STO_CUDA_RESERVED_SHARED STV_DEFAULT"
__nv_reservedSMEM_offset_0_alias:
	.zero		0
.nv.shared.reserved.0:
	.zero		64
	.weak		__nv_reservedSMEM_tcgen05_partition
	.type		__nv_reservedSMEM_tcgen05_partition,@object
	.size		__nv_reservedSMEM_tcgen05_partition,(.L_0 - __nv_reservedSMEM_tcgen05_partition)
__nv_reservedSMEM_tcgen05_partition:
	.zero		32
.L_0:


//--------------------- .nv.global                --------------------------
	.section	.nv.global,"aw",@nobits
.nv.global:
	.type		_ZN40_INTERNAL_a2809f02_4_k_cu_28a3e825_104654cute1_E,@object
	.size		_ZN40_INTERNAL_a2809f02_4_k_cu_28a3e825_104654cute1_E,(_ZN40_INTERNAL_a2809f02_4_k_cu_28a3e825_104654cuda3std3__45__cpo6cbeginE - _ZN40_INTERNAL_a2809f02_4_k_cu_28a3e825_104654cute1_E)
_ZN40_INTERNAL_a2809f02_4_k_cu_28a3e825_104654cute1_E:
	.zero		1
	.type		_ZN40_INTERNAL_a2809f02_4_k_cu_28a3e825_104654cuda3std3__45__cpo6cbeginE,@object
	.size		_ZN40_INTERNAL_a2809f02_4_k_cu_28a3e825_104654cuda3std3__45__cpo6cbeginE,(_ZN40_INTERNAL_a2809f02_4_k_cu_28a3e825_104654cuda3std3__48in_placeE - _ZN40_INTERNAL_a2809f02_4_k_cu_28a3e825_104654cuda3std3__45__cpo6cbeginE)
_ZN40_INTERNAL_a2809f02_4_k_cu_28a3e825_104654cuda3std3__45__cpo6cbeginE:
	.zero		1
	.type		_ZN40_INTERNAL_a2809f02_4_k_cu_28a3e825_104654cuda3std3__48in_placeE,@object
	.size		_ZN40_INTERNAL_a2809f02_4_k_cu_28a3e825_104654cuda3std3__48in_placeE,(_ZN40_INTERNAL_a2809f02_4_k_cu_28a3e825_104654cuda3std6ranges3__45__cpo9iter_moveE - _ZN40_INTERNAL_a2809f02_4_k_cu_28a3e825_104654cuda3std3__48in_placeE)
_ZN40_INTERNAL_a2809f02_4_k_cu_28a3e825_104654cuda3std3__48in_placeE:
	.zero		1
	.type		_ZN40_INTERNAL_a2809f02_4_k_cu_28a3e825_104654cuda3std6ranges3__45__cpo9iter_moveE,@object
	.size		_ZN40_INTERNAL_a2809f02_4_k_cu_28a3e825_104654cuda3std6ranges3__45__cpo9iter_moveE,(_ZN40_INTERNAL_a2809f02_4_k_cu_28a3e825_104654cuda3std3__45__cpo5beginE - _ZN40_INTERNAL_a2809f02_4_k_cu_28a3e825_104654cuda3std6ranges3__45__cpo9iter_moveE)
_ZN40_INTERNAL_a2809f02_4_k_cu_28a3e825_104654cuda3std6ranges3__45__cpo9iter_moveE:
	.zero		1
	.type		_ZN40_INTERNAL_a2809f02_4_k_cu_28a3e825_104654cuda3std3__45__cpo5beginE,@object
	.size		_ZN40_INTERNAL_a2809f02_4_k_cu_28a3e825_104654cuda3std3__45__cpo5beginE,(_ZN40_INTERNAL_a2809f02_4_k_cu_28a3e825_104654cuda3std3__442_GLOBAL__N__a2809f02_4_k_cu_28a3e825_104656ignoreE - _ZN40_INTERNAL_a2809f02_4_k_cu_28a3e825_104654cuda3std3__45__cpo5beginE)
_ZN40_INTERNAL_a2809f02_4_k_cu_28a3e825_104654cuda3std3__45__cpo5beginE:
	.zero		1
	.type		_ZN40_INTERNAL_a2809f02_4_k_cu_28a3e825_104654cuda3std3__442_GLOBAL__N__a2809f02_4_k_cu_28a3e825_104656ignoreE,@object
	.size		_ZN40_INTERNAL_a2809f02_4_k_cu_28a3e825_104654cuda3std3__442_GLOBAL__N__a2809f02_4_k_cu_28a3e825_104656ignoreE,(_ZN40_INTERNAL_a2809f02_4_k_cu_28a3e825_104654cute7productE - _ZN40_INTERNAL_a2809f02_4_k_cu_28a3e825_104654cuda3std3__442_GLOBAL__N__a2809f02_4_k_cu_28a3e825_104656ignoreE)
_ZN40_INTERNAL_a2809f02_4_k_cu_28a3e825_104654cuda3std3__442_GLOBAL__N__a2809f02_4_k_cu_28a3e825_104656ignoreE:
	.zero		1
	.type		_ZN40_INTERNAL_a2809f02_4_k_cu_28a3e825_104654cute7productE,@object
	.size		_ZN40_INTERNAL_a2809f02_4_k_cu_28a3e825_104654cute7productE,(_ZN40_INTERNAL_a2809f02_4_k_cu_28a3e825_104654cuda3std3__45__cpo3endE - _ZN40_INTERNAL_a2809f02_4_k_cu_28a3e825_104654cute7productE)
_ZN40_INTERNAL_a2809f02_4_k_cu_28a3e825_104654cute7productE:
	.zero		1
	.type		_ZN40_INTERNAL_a2809f02_4_k_cu_28a3e825_104654cuda3std3__45__cpo3endE,@object
	.size		_ZN40_INTERNAL_a2809f02_4_k_cu_28a3e825_104654cuda3std3__45__cpo3endE,(_ZN40_INTERNAL_a2809f02_4_k_cu_28a3e825_104654cuda3std3__419piecewise_constructE - _ZN40_INTERNAL_a2809f02_4_k_cu_28a3e825_104654cuda3std3__45__cpo3endE)
_ZN40_INTERNAL_a2809f02_4_k_cu_28a3e825_104654cuda3std3__45__cpo3endE:
	.zero		1
	.type		_ZN40_INTERNAL_a2809f02_4_k_cu_28a3e825_104654cuda3std3__419piecewise_constructE,@object
	.size		_ZN40_INTERNAL_a2809f02_4_k_cu_28a3e825_104654cuda3std3__419piecewise_constructE,(_ZN40_INTERNAL_a2809f02_4_k_cu_28a3e825_104654cuda3std3__45__cpo4cendE - _ZN40_INTERNAL_a2809f02_4_k_cu_28a3e825_104654cuda3std3__419piecewise_constructE)
_ZN40_INTERNAL_a2809f02_4_k_cu_28a3e825_104654cuda3std3__419piecewise_constructE:
	.zero		1
	.type		_ZN40_INTERNAL_a2809f02_4_k_cu_28a3e825_104654cuda3std3__45__cpo4cendE,@object
	.size		_ZN40_INTERNAL_a2809f02_4_k_cu_28a3e825_104654cuda3std3__45__cpo4cendE,(_ZN40_INTERNAL_a2809f02_4_k_cu_28a3e825_104654cuda3std6ranges3__45__cpo4swapE - _ZN40_INTERNAL_a2809f02_4_k_cu_28a3e825_104654cuda3std3__45__cpo4cendE)
_ZN40_INTERNAL_a2809f02_4_k_cu_28a3e825_104654cuda3std3__45__cpo4cendE:
	.zero		1
	.type		_ZN40_INTERNAL_a2809f02_4_k_cu_28a3e825_104654cuda3std6ranges3__45__cpo4swapE,@object
	.size		_ZN40_INTERNAL_a2809f02_4_k_cu_28a3e825_104654cuda3std6ranges3__45__cpo4swapE,(.L_10 - _ZN40_INTERNAL_a2809f02_4_k_cu_28a3e825_104654cuda3std6ranges3__45__cpo4swapE)
_ZN40_INTERNAL_a2809f02_4_k_cu_28a3e825_104654cuda3std6ranges3__45__cpo4swapE:
	.zero		1
.L_10:


//--------------------- .nv.constant0._ZN7cutlass13device_kernelINS_4gemm6kernel13GemmUniversalIN4cute5tupleIJiiiiEEENS1_10collective13CollectiveMmaINS1_35MainloopSm100TmaUmmaWarpSpecializedILi5ELi2ELi4ENS5_IJNS4_1CILi2EEENSA_ILi1EEESC_EEEEENS5_IJNSA_ILi64EEESF_NSA_ILi32EEEEEENS_10tfloat32_tENS5_IJlSC_lEEESI_SJ_NS4_8TiledMMAINS4_8MMA_AtomIJNS4_17SM100_MMA_TF32_SSISI_SI_fLi64ELi64ELNS4_4UMMA5MajorE0ELSO_0ELNSN_7ScaleInE0ELSP_0EEEEEENS4_6LayoutINS5_IJSC_SC_SC_EEENS5_IJNSA_ILi0EEESU_SU_EEEEENS5_IJNS4_10UnderscoreESX_SX_EEEEENS4_13SM90_TMA_LOADENS4_14ComposedLayoutINS4_7SwizzleILi3ELi4ELi3EEENS4_18smem_ptr_flag_bitsILi32EEENSS_INS5_IJNSA_ILi8EEESG_EEENS5_IJSG_SC_EEEEEEEvNS4_8identityENS4_23SM90_TMA_LOAD_MULTICASTES1A_vS1B_EENS_8epilogue10collective18CollectiveEpilogueINS1E_23Sm100TmaWarpSpecializedILi3ELi2ELi16ELb1ELb0EEEJSH_NS5_IJNSS_ISF_SC_EENSS_ISG_SC_EEEEESI_SJ_SI_SJ_NS1E_6fusion15FusionCallbacksIS1I_NS1M_17LinearCombinationISI_fSI_fLNS_15FloatRoundStyleE2EEESH_S1L_JEEENS4_5SM1004TMEM4LOAD26SM100_TMEM_LOAD_16dp128b8xES10_S1A_NS4_17SM75_U32x4_LDSM_NENS4_14SM90_TMA_STOREES1A_NS4_17SM90_U32x4_STSM_NENS4_39AutoVectorizingCopyWithAssumedAlignmentILi128EEEEEEvvEEEEvNT_6ParamsE --------------------------
	.section	.nv.constant0._ZN7cutlass13device_kernelINS_4gemm6kernel13GemmUniversalIN4cute5tupleIJiiiiEEENS1_10collective13CollectiveMmaINS1_35MainloopSm100TmaUmmaWarpSpecializedILi5ELi2ELi4ENS5_IJNS4_1CILi2EEENSA_ILi1EEESC_EEEEENS5_IJNSA_ILi64EEESF_NSA_ILi32EEEEEENS_10tfloat32_tENS5_IJlSC_lEEESI_SJ_NS4_8TiledMMAINS4_8MMA_AtomIJNS4_17SM100_MMA_TF32_SSISI_SI_fLi64ELi64ELNS4_4UMMA5MajorE0ELSO_0ELNSN_7ScaleInE0ELSP_0EEEEEENS4_6LayoutINS5_IJSC_SC_SC_EEENS5_IJNSA_ILi0EEESU_SU_EEEEENS5_IJNS4_10UnderscoreESX_SX_EEEEENS4_13SM90_TMA_LOADENS4_14ComposedLayoutINS4_7SwizzleILi3ELi4ELi3EEENS4_18smem_ptr_flag_bitsILi32EEENSS_INS5_IJNSA_ILi8EEESG_EEENS5_IJSG_SC_EEEEEEEvNS4_8identityENS4_23SM90_TMA_LOAD_MULTICASTES1A_vS1B_EENS_8epilogue10collective18CollectiveEpilogueINS1E_23Sm100TmaWarpSpecializedILi3ELi2ELi16ELb1ELb0EEEJSH_NS5_IJNSS_ISF_SC_EENSS_ISG_SC_EEEEESI_SJ_SI_SJ_NS1E_6fusion15FusionCallbacksIS1I_NS1M_17LinearCombinationISI_fSI_fLNS_15FloatRoundStyleE2EEESH_S1L_JEEENS4_5SM1004TMEM4LOAD26SM100_TMEM_LOAD_16dp128b8xES10_S1A_NS4_17SM75_U32x4_LDSM_NENS4_14SM90_TMA_STOREES1A_NS4_17SM90_U32x4_STSM_NENS4_39AutoVectorizingCopyWithAssumedAlignmentILi128EEEEEEvvEEEEvNT_6ParamsE,"a",@progbits
	.sectionflags	@""
	.align	4
.nv.constant0._ZN7cutlass13device_kernelINS_4gemm6kernel13GemmUniversalIN4cute5tupleIJiiiiEEENS1_10collective13CollectiveMmaINS1_35MainloopSm100TmaUmmaWarpSpecializedILi5ELi2ELi4ENS5_IJNS4_1CILi2EEENSA_ILi1EEESC_EEEEENS5_IJNSA_ILi64EEESF_NSA_ILi32EEEEEENS_10tfloat32_tENS5_IJlSC_lEEESI_SJ_NS4_8TiledMMAINS4_8MMA_AtomIJNS4_17SM100_MMA_TF32_SSISI_SI_fLi64ELi64ELNS4_4UMMA5MajorE0ELSO_0ELNSN_7ScaleInE0ELSP_0EEEEEENS4_6LayoutINS5_IJSC_SC_SC_EEENS5_IJNSA_ILi0EEESU_SU_EEEEENS5_IJNS4_10UnderscoreESX_SX_EEEEENS4_13SM90_TMA_LOADENS4_14ComposedLayoutINS4_7SwizzleILi3ELi4ELi3EEENS4_18smem_ptr_flag_bitsILi32EEENSS_INS5_IJNSA_ILi8EEESG_EEENS5_IJSG_SC_EEEEEEEvNS4_8identityENS4_23SM90_TMA_LOAD_MULTICASTES1A_vS1B_EENS_8epilogue10collective18CollectiveEpilogueINS1E_23Sm100TmaWarpSpecializedILi3ELi2ELi16ELb1ELb0EEEJSH_NS5_IJNSS_ISF_SC_EENSS_ISG_SC_EEEEESI_SJ_SI_SJ_NS1E_6fusion15FusionCallbacksIS1I_NS1M_17LinearCombinationISI_fSI_fLNS_15FloatRoundStyleE2EEESH_S1L_JEEENS4_5SM1004TMEM4LOAD26SM100_TMEM_LOAD_16dp128b8xES10_S1A_NS4_17SM75_U32x4_LDSM_NENS4_14SM90_TMA_STOREES1A_NS4_17SM90_U32x4_STSM_NENS4_39AutoVectorizingCopyWithAssumedAlignmentILi128EEEEEEvvEEEEvNT_6ParamsE:
	.zero		2944


//--------------------- SYMBOLS --------------------------

	.type		.nv.reservedSmem.offset0,@object
	.size		.nv.reservedSmem.offset0,0x4
	.type		.nv.reservedSmem.cap,@object
	.size		.nv.reservedSmem.cap,0x4
	.type		__assertfail,@function
